//
// Generated by NVIDIA NVVM Compiler
//
// Compiler Build ID: CL-36424714
// Cuda compilation tools, release 13.0, V13.0.88
// Based on NVVM 20.0.0
//

.version 9.0
.target sm_100
.address_size 64

	// .globl	_Z14softmax_stablePKfPfii
.extern .shared .align 16 .b8 sdata[];
.extern .shared .align 16 .b8 s_dot_product[];

.visible .entry _Z14softmax_stablePKfPfii(
	.param .u64 .ptr .align 1 _Z14softmax_stablePKfPfii_param_0,
	.param .u64 .ptr .align 1 _Z14softmax_stablePKfPfii_param_1,
	.param .u32 _Z14softmax_stablePKfPfii_param_2,
	.param .u32 _Z14softmax_stablePKfPfii_param_3
)
{
	.reg .pred 	%p<14>;
	.reg .b32 	%r<36>;
	.reg .b32 	%f<40>;
	.reg .b64 	%rd<15>;

	ld.param.u64 	%rd3, [_Z14softmax_stablePKfPfii_param_0];
	ld.param.u64 	%rd4, [_Z14softmax_stablePKfPfii_param_1];
	ld.param.u32 	%r18, [_Z14softmax_stablePKfPfii_param_2];
	ld.param.u32 	%r17, [_Z14softmax_stablePKfPfii_param_3];
	mov.u32 	%r1, %ctaid.x;
	mov.u32 	%r35, %tid.x;
	setp.ge.s32 	%p1, %r1, %r18;
	@%p1 bra 	$L__BB0_19;
	cvta.to.global.u64 	%rd5, %rd4;
	cvta.to.global.u64 	%rd6, %rd3;
	mul.lo.s32 	%r19, %r17, %r1;
	mul.wide.s32 	%rd7, %r19, 4;
	add.s64 	%rd1, %rd6, %rd7;
	add.s64 	%rd2, %rd5, %rd7;
	mov.u32 	%r3, %ntid.x;
	setp.ge.s32 	%p2, %r35, %r17;
	mov.f32 	%f37, 0fFF800000;
	@%p2 bra 	$L__BB0_4;
	mov.f32 	%f37, 0fFF800000;
	mov.u32 	%r31, %r35;
$L__BB0_3:
	mul.wide.s32 	%rd8, %r31, 4;
	add.s64 	%rd9, %rd1, %rd8;
	ld.global.f32 	%f11, [%rd9];
	max.f32 	%f37, %f37, %f11;
	add.s32 	%r31, %r31, %r3;
	setp.lt.s32 	%p3, %r31, %r17;
	@%p3 bra 	$L__BB0_3;
$L__BB0_4:
	shl.b32 	%r20, %r35, 2;
	mov.u32 	%r21, sdata;
	add.s32 	%r6, %r21, %r20;
	st.shared.f32 	[%r6], %f37;
	bar.sync 	0;
	setp.lt.u32 	%p4, %r3, 2;
	@%p4 bra 	$L__BB0_9;
	mov.u32 	%r32, %r3;
$L__BB0_6:
	shr.u32 	%r8, %r32, 1;
	setp.ge.u32 	%p5, %r35, %r8;
	@%p5 bra 	$L__BB0_8;
	ld.shared.f32 	%f12, [%r6];
	shl.b32 	%r22, %r8, 2;
	add.s32 	%r23, %r6, %r22;
	ld.shared.f32 	%f13, [%r23];
	max.f32 	%f14, %f12, %f13;
	st.shared.f32 	[%r6], %f14;
$L__BB0_8:
	bar.sync 	0;
	setp.gt.u32 	%p6, %r32, 3;
	mov.u32 	%r32, %r8;
	@%p6 bra 	$L__BB0_6;
$L__BB0_9:
	setp.ge.s32 	%p7, %r35, %r17;
	ld.shared.f32 	%f4, [sdata];
	bar.sync 	0;
	mov.f32 	%f39, 0f00000000;
	@%p7 bra 	$L__BB0_12;
	mov.f32 	%f39, 0f00000000;
	mov.u32 	%r33, %r35;
$L__BB0_11:
	mul.wide.s32 	%rd10, %r33, 4;
	add.s64 	%rd11, %rd1, %rd10;
	ld.global.f32 	%f17, [%rd11];
	sub.f32 	%f18, %f17, %f4;
	fma.rn.f32 	%f19, %f18, 0f3BBB989D, 0f3F000000;
	cvt.sat.f32.f32 	%f20, %f19;
	mov.f32 	%f21, 0f4B400001;
	mov.f32 	%f22, 0f437C0000;
	fma.rm.f32 	%f23, %f20, %f22, %f21;
	add.f32 	%f24, %f23, 0fCB40007F;
	neg.f32 	%f25, %f24;
	fma.rn.f32 	%f26, %f18, 0f3FB8AA3B, %f25;
	fma.rn.f32 	%f27, %f18, 0f32A57060, %f26;
	mov.b32 	%r24, %f23;
	shl.b32 	%r25, %r24, 23;
	mov.b32 	%f28, %r25;
	ex2.approx.ftz.f32 	%f29, %f27;
	mul.f32 	%f30, %f29, %f28;
	add.s64 	%rd12, %rd2, %rd10;
	st.global.f32 	[%rd12], %f30;
	add.f32 	%f39, %f39, %f30;
	add.s32 	%r33, %r33, %r3;
	setp.lt.s32 	%p8, %r33, %r17;
	@%p8 bra 	$L__BB0_11;
$L__BB0_12:
	shl.b32 	%r26, %r3, 2;
	add.s32 	%r11, %r21, %r26;
	setp.lt.u32 	%p9, %r3, 2;
	add.s32 	%r12, %r11, %r20;
	st.shared.f32 	[%r12], %f39;
	bar.sync 	0;
	@%p9 bra 	$L__BB0_17;
	mov.u32 	%r34, %r3;
$L__BB0_14:
	shr.u32 	%r14, %r34, 1;
	setp.ge.u32 	%p10, %r35, %r14;
	@%p10 bra 	$L__BB0_16;
	shl.b32 	%r29, %r14, 2;
	add.s32 	%r30, %r12, %r29;
	ld.shared.f32 	%f31, [%r30];
	ld.shared.f32 	%f32, [%r12];
	add.f32 	%f33, %f31, %f32;
	st.shared.f32 	[%r12], %f33;
$L__BB0_16:
	bar.sync 	0;
	setp.gt.u32 	%p11, %r34, 3;
	mov.u32 	%r34, %r14;
	@%p11 bra 	$L__BB0_14;
$L__BB0_17:
	setp.ge.s32 	%p12, %r35, %r17;
	ld.shared.f32 	%f8, [%r11];
	bar.sync 	0;
	@%p12 bra 	$L__BB0_19;
$L__BB0_18:
	mul.wide.s32 	%rd13, %r35, 4;
	add.s64 	%rd14, %rd2, %rd13;
	ld.global.f32 	%f34, [%rd14];
	div.rn.f32 	%f35, %f34, %f8;
	st.global.f32 	[%rd14], %f35;
	add.s32 	%r35, %r35, %r3;
	setp.lt.s32 	%p13, %r35, %r17;
	@%p13 bra 	$L__BB0_18;
$L__BB0_19:
	ret;

}
	// .globl	_Z16softmax_backwardPKfS0_Pfii
.visible .entry _Z16softmax_backwardPKfS0_Pfii(
	.param .u64 .ptr .align 1 _Z16softmax_backwardPKfS0_Pfii_param_0,
	.param .u64 .ptr .align 1 _Z16softmax_backwardPKfS0_Pfii_param_1,
	.param .u64 .ptr .align 1 _Z16softmax_backwardPKfS0_Pfii_param_2,
	.param .u32 _Z16softmax_backwardPKfS0_Pfii_param_3,
	.param .u32 _Z16softmax_backwardPKfS0_Pfii_param_4
)
{
	.reg .pred 	%p<9>;
	.reg .b32 	%r<22>;
	.reg .b32 	%f<18>;
	.reg .b64 	%rd<21>;

	ld.param.u64 	%rd5, [_Z16softmax_backwardPKfS0_Pfii_param_0];
	ld.param.u64 	%rd6, [_Z16softmax_backwardPKfS0_Pfii_param_1];
	ld.param.u64 	%rd7, [_Z16softmax_backwardPKfS0_Pfii_param_2];
	ld.param.u32 	%r13, [_Z16softmax_backwardPKfS0_Pfii_param_3];
	ld.param.u32 	%r12, [_Z16softmax_backwardPKfS0_Pfii_param_4];
	mov.u32 	%r1, %ctaid.x;
	mov.u32 	%r21, %tid.x;
	setp.ge.s32 	%p1, %r1, %r13;
	@%p1 bra 	$L__BB1_12;
	cvta.to.global.u64 	%rd8, %rd6;
	cvta.to.global.u64 	%rd9, %rd5;
	mul.lo.s32 	%r14, %r12, %r1;
	cvt.s64.s32 	%rd1, %r14;
	mul.wide.s32 	%rd10, %r14, 4;
	add.s64 	%rd2, %rd9, %rd10;
	add.s64 	%rd3, %rd8, %rd10;
	setp.ge.s32 	%p2, %r21, %r12;
	mov.f32 	%f17, 0f00000000;
	@%p2 bra 	$L__BB1_4;
	mov.f32 	%f17, 0f00000000;
	mov.u32 	%r3, %ntid.x;
	mov.u32 	%r19, %r21;
$L__BB1_3:
	mul.wide.s32 	%rd11, %r19, 4;
	add.s64 	%rd12, %rd2, %rd11;
	ld.global.f32 	%f7, [%rd12];
	add.s64 	%rd13, %rd3, %rd11;
	ld.global.f32 	%f8, [%rd13];
	fma.rn.f32 	%f17, %f7, %f8, %f17;
	add.s32 	%r19, %r19, %r3;
	setp.lt.s32 	%p3, %r19, %r12;
	@%p3 bra 	$L__BB1_3;
$L__BB1_4:
	shl.b32 	%r15, %r21, 2;
	mov.u32 	%r16, s_dot_product;
	add.s32 	%r6, %r16, %r15;
	st.shared.f32 	[%r6], %f17;
	bar.sync 	0;
	mov.u32 	%r7, %ntid.x;
	setp.lt.u32 	%p4, %r7, 2;
	@%p4 bra 	$L__BB1_9;
	mov.u32 	%r20, %r7;
$L__BB1_6:
	shr.u32 	%r9, %r20, 1;
	setp.ge.u32 	%p5, %r21, %r9;
	@%p5 bra 	$L__BB1_8;
	shl.b32 	%r17, %r9, 2;
	add.s32 	%r18, %r6, %r17;
	ld.shared.f32 	%f9, [%r18];
	ld.shared.f32 	%f10, [%r6];
	add.f32 	%f11, %f9, %f10;
	st.shared.f32 	[%r6], %f11;
$L__BB1_8:
	bar.sync 	0;
	setp.gt.u32 	%p6, %r20, 3;
	mov.u32 	%r20, %r9;
	@%p6 bra 	$L__BB1_6;
$L__BB1_9:
	setp.ge.s32 	%p7, %r21, %r12;
	ld.shared.f32 	%f4, [s_dot_product];
	bar.sync 	0;
	@%p7 bra 	$L__BB1_12;
	cvta.to.global.u64 	%rd4, %rd7;
$L__BB1_11:
	cvt.s64.s32 	%rd14, %r21;
	mul.wide.s32 	%rd15, %r21, 4;
	add.s64 	%rd16, %rd3, %rd15;
	ld.global.f32 	%f12, [%rd16];
	add.s64 	%rd17, %rd2, %rd15;
	ld.global.f32 	%f13, [%rd17];
	sub.f32 	%f14, %f13, %f4;
	mul.f32 	%f15, %f12, %f14;
	add.s64 	%rd18, %rd14, %rd1;
	shl.b64 	%rd19, %rd18, 2;
	add.s64 	%rd20, %rd4, %rd19;
	st.global.f32 	[%rd20], %f15;
	add.s32 	%r21, %r21, %r7;
	setp.lt.s32 	%p8, %r21, %r12;
	@%p8 bra 	$L__BB1_11;
$L__BB1_12:
	ret;

}
	// .globl	_Z11log_softmaxPKfPfii
.visible .entry _Z11log_softmaxPKfPfii(
	.param .u64 .ptr .align 1 _Z11log_softmaxPKfPfii_param_0,
	.param .u64 .ptr .align 1 _Z11log_softmaxPKfPfii_param_1,
	.param .u32 _Z11log_softmaxPKfPfii_param_2,
	.param .u32 _Z11log_softmaxPKfPfii_param_3
)
{
	.reg .pred 	%p<17>;
	.reg .b32 	%r<40>;
	.reg .b32 	%f<61>;
	.reg .b64 	%rd<18>;

	ld.param.u64 	%rd4, [_Z11log_softmaxPKfPfii_param_0];
	ld.param.u64 	%rd5, [_Z11log_softmaxPKfPfii_param_1];
	ld.param.u32 	%r18, [_Z11log_softmaxPKfPfii_param_2];
	ld.param.u32 	%r17, [_Z11log_softmaxPKfPfii_param_3];
	mov.u32 	%r1, %ctaid.x;
	mov.u32 	%r39, %tid.x;
	setp.ge.s32 	%p1, %r1, %r18;
	@%p1 bra 	$L__BB2_20;
	cvta.to.global.u64 	%rd6, %rd4;
	mul.lo.s32 	%r19, %r17, %r1;
	cvt.s64.s32 	%rd1, %r19;
	mul.wide.s32 	%rd7, %r19, 4;
	add.s64 	%rd2, %rd6, %rd7;
	mov.u32 	%r3, %ntid.x;
	setp.ge.s32 	%p2, %r39, %r17;
	mov.f32 	%f58, 0fFF800000;
	@%p2 bra 	$L__BB2_4;
	mov.f32 	%f58, 0fFF800000;
	mov.u32 	%r35, %r39;
$L__BB2_3:
	mul.wide.s32 	%rd8, %r35, 4;
	add.s64 	%rd9, %rd2, %rd8;
	ld.global.f32 	%f12, [%rd9];
	max.f32 	%f58, %f58, %f12;
	add.s32 	%r35, %r35, %r3;
	setp.lt.s32 	%p3, %r35, %r17;
	@%p3 bra 	$L__BB2_3;
$L__BB2_4:
	shl.b32 	%r20, %r39, 2;
	mov.u32 	%r21, sdata;
	add.s32 	%r6, %r21, %r20;
	st.shared.f32 	[%r6], %f58;
	bar.sync 	0;
	setp.lt.u32 	%p4, %r3, 2;
	@%p4 bra 	$L__BB2_9;
	mov.u32 	%r36, %r3;
$L__BB2_6:
	shr.u32 	%r8, %r36, 1;
	setp.ge.u32 	%p5, %r39, %r8;
	@%p5 bra 	$L__BB2_8;
	ld.shared.f32 	%f13, [%r6];
	shl.b32 	%r22, %r8, 2;
	add.s32 	%r23, %r6, %r22;
	ld.shared.f32 	%f14, [%r23];
	max.f32 	%f15, %f13, %f14;
	st.shared.f32 	[%r6], %f15;
$L__BB2_8:
	bar.sync 	0;
	setp.gt.u32 	%p6, %r36, 3;
	mov.u32 	%r36, %r8;
	@%p6 bra 	$L__BB2_6;
$L__BB2_9:
	setp.ge.s32 	%p7, %r39, %r17;
	ld.shared.f32 	%f4, [sdata];
	bar.sync 	0;
	mov.f32 	%f60, 0f00000000;
	@%p7 bra 	$L__BB2_12;
	mov.f32 	%f60, 0f00000000;
	mov.u32 	%r37, %r39;
$L__BB2_11:
	mul.wide.s32 	%rd10, %r37, 4;
	add.s64 	%rd11, %rd2, %rd10;
	ld.global.f32 	%f18, [%rd11];
	sub.f32 	%f19, %f18, %f4;
	fma.rn.f32 	%f20, %f19, 0f3BBB989D, 0f3F000000;
	cvt.sat.f32.f32 	%f21, %f20;
	mov.f32 	%f22, 0f4B400001;
	mov.f32 	%f23, 0f437C0000;
	fma.rm.f32 	%f24, %f21, %f23, %f22;
	add.f32 	%f25, %f24, 0fCB40007F;
	neg.f32 	%f26, %f25;
	fma.rn.f32 	%f27, %f19, 0f3FB8AA3B, %f26;
	fma.rn.f32 	%f28, %f19, 0f32A57060, %f27;
	mov.b32 	%r24, %f24;
	shl.b32 	%r25, %r24, 23;
	mov.b32 	%f29, %r25;
	ex2.approx.ftz.f32 	%f30, %f28;
	fma.rn.f32 	%f60, %f30, %f29, %f60;
	add.s32 	%r37, %r37, %r3;
	setp.lt.s32 	%p8, %r37, %r17;
	@%p8 bra 	$L__BB2_11;
$L__BB2_12:
	shl.b32 	%r26, %r3, 2;
	add.s32 	%r11, %r21, %r26;
	setp.lt.u32 	%p9, %r3, 2;
	add.s32 	%r12, %r11, %r20;
	st.shared.f32 	[%r12], %f60;
	bar.sync 	0;
	@%p9 bra 	$L__BB2_17;
	mov.u32 	%r38, %r3;
$L__BB2_14:
	shr.u32 	%r14, %r38, 1;
	setp.ge.u32 	%p10, %r39, %r14;
	@%p10 bra 	$L__BB2_16;
	shl.b32 	%r29, %r14, 2;
	add.s32 	%r30, %r12, %r29;
	ld.shared.f32 	%f31, [%r30];
	ld.shared.f32 	%f32, [%r12];
	add.f32 	%f33, %f31, %f32;
	st.shared.f32 	[%r12], %f33;
$L__BB2_16:
	bar.sync 	0;
	setp.gt.u32 	%p11, %r38, 3;
	mov.u32 	%r38, %r14;
	@%p11 bra 	$L__BB2_14;
$L__BB2_17:
	setp.ge.s32 	%p12, %r39, %r17;
	ld.shared.f32 	%f8, [%r11];
	bar.sync 	0;
	@%p12 bra 	$L__BB2_20;
	setp.lt.f32 	%p13, %f8, 0f00800000;
	mul.f32 	%f34, %f8, 0f4B000000;
	selp.f32 	%f35, %f34, %f8, %p13;
	mov.b32 	%r31, %f35;
	add.s32 	%r32, %r31, -1059760811;
	and.b32  	%r33, %r32, -8388608;
	sub.s32 	%r34, %r31, %r33;
	mov.b32 	%f36, %r34;
	add.f32 	%f37, %f36, 0fBF800000;
	cvta.to.global.u64 	%rd3, %rd5;
	setp.eq.f32 	%p14, %f35, 0f00000000;
	fma.rn.f32 	%f38, %f35, 0f7F800000, 0f7F800000;
	setp.gt.u32 	%p15, %r31, 2139095039;
	fma.rn.f32 	%f39, %f37, 0fBE055027, 0f3E1039F6;
	fma.rn.f32 	%f40, %f39, %f37, 0fBDF8CDCC;
	fma.rn.f32 	%f41, %f40, %f37, 0f3E0F2955;
	fma.rn.f32 	%f42, %f41, %f37, 0fBE2AD8B9;
	fma.rn.f32 	%f43, %f42, %f37, 0f3E4CED0B;
	fma.rn.f32 	%f44, %f43, %f37, 0fBE7FFF22;
	fma.rn.f32 	%f45, %f44, %f37, 0f3EAAAA78;
	fma.rn.f32 	%f46, %f45, %f37, 0fBF000000;
	mul.f32 	%f47, %f37, %f46;
	fma.rn.f32 	%f48, %f47, %f37, %f37;
	cvt.rn.f32.s32 	%f49, %r33;
	selp.f32 	%f50, 0fC1B80000, 0f00000000, %p13;
	fma.rn.f32 	%f51, %f49, 0f34000000, %f50;
	fma.rn.f32 	%f52, %f51, 0f3F317218, %f48;
	selp.f32 	%f53, %f38, %f52, %p15;
	selp.f32 	%f9, 0fFF800000, %f53, %p14;
$L__BB2_19:
	cvt.s64.s32 	%rd12, %r39;
	mul.wide.s32 	%rd13, %r39, 4;
	add.s64 	%rd14, %rd2, %rd13;
	ld.global.f32 	%f54, [%rd14];
	sub.f32 	%f55, %f54, %f4;
	sub.f32 	%f56, %f55, %f9;
	add.s64 	%rd15, %rd12, %rd1;
	shl.b64 	%rd16, %rd15, 2;
	add.s64 	%rd17, %rd3, %rd16;
	st.global.f32 	[%rd17], %f56;
	add.s32 	%r39, %r39, %r3;
	setp.lt.s32 	%p16, %r39, %r17;
	@%p16 bra 	$L__BB2_19;
$L__BB2_20:
	ret;

}
	// .globl	_Z19softmax_temperaturePKfPfiif
.visible .entry _Z19softmax_temperaturePKfPfiif(
	.param .u64 .ptr .align 1 _Z19softmax_temperaturePKfPfiif_param_0,
	.param .u64 .ptr .align 1 _Z19softmax_temperaturePKfPfiif_param_1,
	.param .u32 _Z19softmax_temperaturePKfPfiif_param_2,
	.param .u32 _Z19softmax_temperaturePKfPfiif_param_3,
	.param .f32 _Z19softmax_temperaturePKfPfiif_param_4
)
{
	.reg .pred 	%p<14>;
	.reg .b32 	%r<36>;
	.reg .b32 	%f<43>;
	.reg .b64 	%rd<15>;

	ld.param.u64 	%rd3, [_Z19softmax_temperaturePKfPfiif_param_0];
	ld.param.u64 	%rd4, [_Z19softmax_temperaturePKfPfiif_param_1];
	ld.param.u32 	%r18, [_Z19softmax_temperaturePKfPfiif_param_2];
	ld.param.u32 	%r17, [_Z19softmax_temperaturePKfPfiif_param_3];
	ld.param.f32 	%f9, [_Z19softmax_temperaturePKfPfiif_param_4];
	mov.u32 	%r1, %ctaid.x;
	mov.u32 	%r35, %tid.x;
	setp.ge.s32 	%p1, %r1, %r18;
	@%p1 bra 	$L__BB3_19;
	cvta.to.global.u64 	%rd5, %rd4;
	cvta.to.global.u64 	%rd6, %rd3;
	mul.lo.s32 	%r19, %r17, %r1;
	mul.wide.s32 	%rd7, %r19, 4;
	add.s64 	%rd1, %rd6, %rd7;
	add.s64 	%rd2, %rd5, %rd7;
	mov.u32 	%r3, %ntid.x;
	setp.ge.s32 	%p2, %r35, %r17;
	mov.f32 	%f40, 0fFF800000;
	@%p2 bra 	$L__BB3_4;
	mov.f32 	%f40, 0fFF800000;
	mov.u32 	%r31, %r35;
$L__BB3_3:
	mul.wide.s32 	%rd8, %r31, 4;
	add.s64 	%rd9, %rd1, %rd8;
	ld.global.f32 	%f12, [%rd9];
	div.rn.f32 	%f13, %f12, %f9;
	max.f32 	%f40, %f40, %f13;
	add.s32 	%r31, %r31, %r3;
	setp.lt.s32 	%p3, %r31, %r17;
	@%p3 bra 	$L__BB3_3;
$L__BB3_4:
	shl.b32 	%r20, %r35, 2;
	mov.u32 	%r21, sdata;
	add.s32 	%r6, %r21, %r20;
	st.shared.f32 	[%r6], %f40;
	bar.sync 	0;
	setp.lt.u32 	%p4, %r3, 2;
	@%p4 bra 	$L__BB3_9;
	mov.u32 	%r32, %r3;
$L__BB3_6:
	shr.u32 	%r8, %r32, 1;
	setp.ge.u32 	%p5, %r35, %r8;
	@%p5 bra 	$L__BB3_8;
	ld.shared.f32 	%f14, [%r6];
	shl.b32 	%r22, %r8, 2;
	add.s32 	%r23, %r6, %r22;
	ld.shared.f32 	%f15, [%r23];
	max.f32 	%f16, %f14, %f15;
	st.shared.f32 	[%r6], %f16;
$L__BB3_8:
	bar.sync 	0;
	setp.gt.u32 	%p6, %r32, 3;
	mov.u32 	%r32, %r8;
	@%p6 bra 	$L__BB3_6;
$L__BB3_9:
	setp.ge.s32 	%p7, %r35, %r17;
	ld.shared.f32 	%f4, [sdata];
	bar.sync 	0;
	mov.f32 	%f42, 0f00000000;
	@%p7 bra 	$L__BB3_12;
	mov.f32 	%f42, 0f00000000;
	mov.u32 	%r33, %r35;
$L__BB3_11:
	mul.wide.s32 	%rd10, %r33, 4;
	add.s64 	%rd11, %rd1, %rd10;
	ld.global.f32 	%f19, [%rd11];
	div.rn.f32 	%f20, %f19, %f9;
	sub.f32 	%f21, %f20, %f4;
	fma.rn.f32 	%f22, %f21, 0f3BBB989D, 0f3F000000;
	cvt.sat.f32.f32 	%f23, %f22;
	mov.f32 	%f24, 0f4B400001;
	mov.f32 	%f25, 0f437C0000;
	fma.rm.f32 	%f26, %f23, %f25, %f24;
	add.f32 	%f27, %f26, 0fCB40007F;
	neg.f32 	%f28, %f27;
	fma.rn.f32 	%f29, %f21, 0f3FB8AA3B, %f28;
	fma.rn.f32 	%f30, %f21, 0f32A57060, %f29;
	mov.b32 	%r24, %f26;
	shl.b32 	%r25, %r24, 23;
	mov.b32 	%f31, %r25;
	ex2.approx.ftz.f32 	%f32, %f30;
	mul.f32 	%f33, %f32, %f31;
	add.s64 	%rd12, %rd2, %rd10;
	st.global.f32 	[%rd12], %f33;
	add.f32 	%f42, %f42, %f33;
	add.s32 	%r33, %r33, %r3;
	setp.lt.s32 	%p8, %r33, %r17;
	@%p8 bra 	$L__BB3_11;
$L__BB3_12:
	shl.b32 	%r26, %r3, 2;
	add.s32 	%r11, %r21, %r26;
	setp.lt.u32 	%p9, %r3, 2;
	add.s32 	%r12, %r11, %r20;
	st.shared.f32 	[%r12], %f42;
	bar.sync 	0;
	@%p9 bra 	$L__BB3_17;
	mov.u32 	%r34, %r3;
$L__BB3_14:
	shr.u32 	%r14, %r34, 1;
	setp.ge.u32 	%p10, %r35, %r14;
	@%p10 bra 	$L__BB3_16;
	shl.b32 	%r29, %r14, 2;
	add.s32 	%r30, %r12, %r29;
	ld.shared.f32 	%f34, [%r30];
	ld.shared.f32 	%f35, [%r12];
	add.f32 	%f36, %f34, %f35;
	st.shared.f32 	[%r12], %f36;
$L__BB3_16:
	bar.sync 	0;
	setp.gt.u32 	%p11, %r34, 3;
	mov.u32 	%r34, %r14;
	@%p11 bra 	$L__BB3_14;
$L__BB3_17:
	setp.ge.s32 	%p12, %r35, %r17;
	ld.shared.f32 	%f8, [%r11];
	bar.sync 	0;
	@%p12 bra 	$L__BB3_19;
$L__BB3_18:
	mul.wide.s32 	%rd13, %r35, 4;
	add.s64 	%rd14, %rd2, %rd13;
	ld.global.f32 	%f37, [%rd14];
	div.rn.f32 	%f38, %f37, %f8;
	st.global.f32 	[%rd14], %f38;
	add.s32 	%r35, %r35, %r3;
	setp.lt.s32 	%p13, %r35, %r17;
	@%p13 bra 	$L__BB3_18;
$L__BB3_19:
	ret;

}


// ===== COMPILED SASS (sm_100) =====

	.target	sm_100

	.elftype	@"ET_EXEC"


//--------------------- .note.nv.tkinfo           --------------------------
	.section	.note.nv.tkinfo,"",@"SHT_NOTE"
	.sectionflags	@"SHF_NOTE_NV_TKINFO"
	.tkinfo
        /*0018*/ 	.word	0x00000002
        /*0030*/ 	.string	""
        /*0030*/ 	.string	"ptxas"
        /*0030*/ 	.string	"Cuda compilation tools, release 13.0, V13.0.88"
        /*0030*/ 	.string	"Build cuda_13.0.r13.0/compiler.36424714_0"
        /*0030*/ 	.string	"-arch sm_100 -m 64 "



//--------------------- .note.nv.cuinfo           --------------------------
	.section	.note.nv.cuinfo,"",@"SHT_NOTE"
	.sectionflags	@"SHF_NOTE_NV_CUINFO"
        /*0018*/ 	.short	0x0002
        /*001a*/ 	.short	0x0064
        /*001c*/ 	.short	0x0082
	.zero		2


//--------------------- .nv.info                  --------------------------
	.section	.nv.info,"",@"SHT_CUDA_INFO"
	.align	4


	//----- nvinfo : EIATTR_REGCOUNT
	.align		4
        /*0000*/ 	.byte	0x04, 0x2f
        /*0002*/ 	.short	(.L_1 - .L_0)
	.align		4
.L_0:
        /*0004*/ 	.word	index@(_Z14softmax_stablePKfPfii)
        /*0008*/ 	.word	0x00000014


	//----- nvinfo : EIATTR_FRAME_SIZE
	.align		4
.L_1:
        /*000c*/ 	.byte	0x04, 0x11
        /*000e*/ 	.short	(.L_3 - .L_2)
	.align		4
.L_2:
        /*0010*/ 	.word	index@($__internal_1_$__cuda_sm3x_div_rn_noftz_f32_slowpath)
        /*0014*/ 	.word	0x00000000


	//----- nvinfo : EIATTR_FRAME_SIZE
	.align		4
.L_3:
        /*0018*/ 	.byte	0x04, 0x11
        /*001a*/ 	.short	(.L_5 - .L_4)
	.align		4
.L_4:
        /*001c*/ 	.word	index@(_Z14softmax_stablePKfPfii)
        /*0020*/ 	.word	0x00000000


	//----- nvinfo : EIATTR_REGCOUNT
	.align		4
.L_5:
        /*0024*/ 	.byte	0x04, 0x2f
        /*0026*/ 	.short	(.L_7 - .L_6)
	.align		4
.L_6:
        /*0028*/ 	.word	index@(_Z16softmax_backwardPKfS0_Pfii)
        /*002c*/ 	.word	0x00000012


	//----- nvinfo : EIATTR_FRAME_SIZE
	.align		4
.L_7:
        /*0030*/ 	.byte	0x04, 0x11
        /*0032*/ 	.short	(.L_9 - .L_8)
	.align		4
.L_8:
        /*0034*/ 	.word	index@(_Z16softmax_backwardPKfS0_Pfii)
        /*0038*/ 	.word	0x00000000


	//----- nvinfo : EIATTR_REGCOUNT
	.align		4
.L_9:
        /*003c*/ 	.byte	0x04, 0x2f
        /*003e*/ 	.short	(.L_11 - .L_10)
	.align		4
.L_10:
        /*0040*/ 	.word	index@(_Z11log_softmaxPKfPfii)
        /*0044*/ 	.word	0x00000010


	//----- nvinfo : EIATTR_FRAME_SIZE
	.align		4
.L_11:
        /*0048*/ 	.byte	0x04, 0x11
        /*004a*/ 	.short	(.L_13 - .L_12)
	.align		4
.L_12:
        /*004c*/ 	.word	index@(_Z11log_softmaxPKfPfii)
        /*0050*/ 	.word	0x00000000


	//----- nvinfo : EIATTR_REGCOUNT
	.align		4
.L_13:
        /*0054*/ 	.byte	0x04, 0x2f
        /*0056*/ 	.short	(.L_15 - .L_14)
	.align		4
.L_14:
        /*0058*/ 	.word	index@(_Z19softmax_temperaturePKfPfiif)
        /*005c*/ 	.word	0x00000018


	//----- nvinfo : EIATTR_FRAME_SIZE
	.align		4
.L_15:
        /*0060*/ 	.byte	0x04, 0x11
        /*0062*/ 	.short	(.L_17 - .L_16)
	.align		4
.L_16:
        /*0064*/ 	.word	index@($__internal_0_$__cuda_sm3x_div_rn_noftz_f32_slowpath)
        /*0068*/ 	.word	0x00000000


	//----- nvinfo : EIATTR_FRAME_SIZE
	.align		4
.L_17:
        /*006c*/ 	.byte	0x04, 0x11
        /*006e*/ 	.short	(.L_19 - .L_18)
	.align		4
.L_18:
        /*0070*/ 	.word	index@(_Z19softmax_temperaturePKfPfiif)
        /*0074*/ 	.word	0x00000000


	//----- nvinfo : EIATTR_MIN_STACK_SIZE
	.align		4
.L_19:
        /*0078*/ 	.byte	0x04, 0x12
        /*007a*/ 	.short	(.L_21 - .L_20)
	.align		4
.L_20:
        /*007c*/ 	.word	index@(_Z19softmax_temperaturePKfPfiif)
        /*0080*/ 	.word	0x00000000


	//----- nvinfo : EIATTR_MIN_STACK_SIZE
	.align		4
.L_21:
        /*0084*/ 	.byte	0x04, 0x12
        /*0086*/ 	.short	(.L_23 - .L_22)
	.align		4
.L_22:
        /*0088*/ 	.word	index@(_Z11log_softmaxPKfPfii)
        /*008c*/ 	.word	0x00000000


	//----- nvinfo : EIATTR_MIN_STACK_SIZE
	.align		4
.L_23:
        /*0090*/ 	.byte	0x04, 0x12
        /*0092*/ 	.short	(.L_25 - .L_24)
	.align		4
.L_24:
        /*0094*/ 	.word	index@(_Z16softmax_backwardPKfS0_Pfii)
        /*0098*/ 	.word	0x00000000


	//----- nvinfo : EIATTR_MIN_STACK_SIZE
	.align		4
.L_25:
        /*009c*/ 	.byte	0x04, 0x12
        /*009e*/ 	.short	(.L_27 - .L_26)
	.align		4
.L_26:
        /*00a0*/ 	.word	index@(_Z14softmax_stablePKfPfii)
        /*00a4*/ 	.word	0x00000000
.L_27:


//--------------------- .nv.compat                --------------------------
	.section	.nv.compat,"",@"SHT_CUDA_COMPAT_INFO"
	.align	4
        /*0000*/ 	.byte	0x02, 0x09, 0x00, 0x00, 0x02, 0x02, 0x01, 0x00, 0x02, 0x05, 0x05, 0x00, 0x03, 0x07, 0x01, 0x01
        /*0010*/ 	.byte	0x02, 0x03, 0x00, 0x00, 0x02, 0x06, 0x01, 0x00, 0x04, 0x0b, 0x08, 0x00, 0x01, 0x00, 0x00, 0x00
        /*0020*/ 	.byte	0x00, 0x00, 0x00, 0x00


//--------------------- .nv.info._Z19softmax_temperaturePKfPfiif --------------------------
	.section	.nv.info._Z19softmax_temperaturePKfPfiif,"",@"SHT_CUDA_INFO"
	.sectionflags	@""
	.align	4


	//----- nvinfo : EIATTR_CUDA_API_VERSION
	.align		4
        /*0000*/ 	.byte	0x04, 0x37
        /*0002*/ 	.short	(.L_29 - .L_28)
.L_28:
        /*0004*/ 	.word	0x00000082


	//----- nvinfo : EIATTR_KPARAM_INFO
	.align		4
.L_29:
        /*0008*/ 	.byte	0x04, 0x17
        /*000a*/ 	.short	(.L_31 - .L_30)
.L_30:
        /*000c*/ 	.word	0x00000000
        /*0010*/ 	.short	0x0004
        /*0012*/ 	.short	0x0018
        /*0014*/ 	.byte	0x00, 0xf0, 0x11, 0x00


	//----- nvinfo : EIATTR_KPARAM_INFO
	.align		4
.L_31:
        /*0018*/ 	.byte	0x04, 0x17
        /*001a*/ 	.short	(.L_33 - .L_32)
.L_32:
        /*001c*/ 	.word	0x00000000
        /*0020*/ 	.short	0x0003
        /*0022*/ 	.short	0x0014
        /*0024*/ 	.byte	0x00, 0xf0, 0x11, 0x00


	//----- nvinfo : EIATTR_KPARAM_INFO
	.align		4
.L_33:
        /*0028*/ 	.byte	0x04, 0x17
        /*002a*/ 	.short	(.L_35 - .L_34)
.L_34:
        /*002c*/ 	.word	0x00000000
        /*0030*/ 	.short	0x0002
        /*0032*/ 	.short	0x0010
        /*0034*/ 	.byte	0x00, 0xf0, 0x11, 0x00


	//----- nvinfo : EIATTR_KPARAM_INFO
	.align		4
.L_35:
        /*0038*/ 	.byte	0x04, 0x17
        /*003a*/ 	.short	(.L_37 - .L_36)
.L_36:
        /*003c*/ 	.word	0x00000000
        /*0040*/ 	.short	0x0001
        /*0042*/ 	.short	0x0008
        /*0044*/ 	.byte	0x00, 0xf5, 0x21, 0x00


	//----- nvinfo : EIATTR_KPARAM_INFO
	.align		4
.L_37:
        /*0048*/ 	.byte	0x04, 0x17
        /*004a*/ 	.short	(.L_39 - .L_38)
.L_38:
        /*004c*/ 	.word	0x00000000
        /*0050*/ 	.short	0x0000
        /*0052*/ 	.short	0x0000
        /*0054*/ 	.byte	0x00, 0xf5, 0x21, 0x00


	//----- nvinfo : EIATTR_SPARSE_MMA_MASK
	.align		4
.L_39:
        /*0058*/ 	.byte	0x03, 0x50
        /*005a*/ 	.short	0x0000


	//----- nvinfo : EIATTR_MAXREG_COUNT
	.align		4
        /*005c*/ 	.byte	0x03, 0x1b
        /*005e*/ 	.short	0x00ff


	//----- nvinfo : EIATTR_NUM_BARRIERS
	.align		4
        /*0060*/ 	.byte	0x02, 0x4c
        /*0062*/ 	.byte	0x01
	.zero		1


	//----- nvinfo : EIATTR_MERCURY_ISA_VERSION
	.align		4
        /*0064*/ 	.byte	0x03, 0x5f
        /*0066*/ 	.short	0x0101


	//----- nvinfo : EIATTR_VRC_CTA_INIT_COUNT
	.align		4
        /*0068*/ 	.byte	0x02, 0x4a
	.zero		1
	.zero		1


	//----- nvinfo : EIATTR_EXIT_INSTR_OFFSETS
	.align		4
        /*006c*/ 	.byte	0x04, 0x1c
        /*006e*/ 	.short	(.L_41 - .L_40)


	//   ....[0]....
.L_40:
        /*0070*/ 	.word	0x00000040


	//   ....[1]....
        /*0074*/ 	.word	0x00000890


	//   ....[2]....
        /*0078*/ 	.word	0x000009d0


	//----- nvinfo : EIATTR_CRS_STACK_SIZE
	.align		4
.L_41:
        /*007c*/ 	.byte	0x04, 0x1e
        /*007e*/ 	.short	(.L_43 - .L_42)
.L_42:
        /*0080*/ 	.word	0x00000000


	//----- nvinfo : EIATTR_CBANK_PARAM_SIZE
	.align		4
.L_43:
        /*0084*/ 	.byte	0x03, 0x19
        /*0086*/ 	.short	0x001c


	//----- nvinfo : EIATTR_PARAM_CBANK
	.align		4
        /*0088*/ 	.byte	0x04, 0x0a
        /*008a*/ 	.short	(.L_45 - .L_44)
	.align		4
.L_44:
        /*008c*/ 	.word	index@(.nv.constant0._Z19softmax_temperaturePKfPfiif)
        /*0090*/ 	.short	0x0380
        /*0092*/ 	.short	0x001c


	//----- nvinfo : EIATTR_SW_WAR
	.align		4
.L_45:
        /*0094*/ 	.byte	0x04, 0x36
        /*0096*/ 	.short	(.L_47 - .L_46)
.L_46:
        /*0098*/ 	.word	0x00000008
.L_47:


//--------------------- .nv.info._Z11log_softmaxPKfPfii --------------------------
	.section	.nv.info._Z11log_softmaxPKfPfii,"",@"SHT_CUDA_INFO"
	.sectionflags	@""
	.align	4


	//----- nvinfo : EIATTR_CUDA_API_VERSION
	.align		4
        /*0000*/ 	.byte	0x04, 0x37
        /*0002*/ 	.short	(.L_49 - .L_48)
.L_48:
        /*0004*/ 	.word	0x00000082


	//----- nvinfo : EIATTR_KPARAM_INFO
	.align		4
.L_49:
        /*0008*/ 	.byte	0x04, 0x17
        /*000a*/ 	.short	(.L_51 - .L_50)
.L_50:
        /*000c*/ 	.word	0x00000000
        /*0010*/ 	.short	0x0003
        /*0012*/ 	.short	0x0014
        /*0014*/ 	.byte	0x00, 0xf0, 0x11, 0x00


	//----- nvinfo : EIATTR_KPARAM_INFO
	.align		4
.L_51:
        /*0018*/ 	.byte	0x04, 0x17
        /*001a*/ 	.short	(.L_53 - .L_52)
.L_52:
        /*001c*/ 	.word	0x00000000
        /*0020*/ 	.short	0x0002
        /*0022*/ 	.short	0x0010
        /*0024*/ 	.byte	0x00, 0xf0, 0x11, 0x00


	//----- nvinfo : EIATTR_KPARAM_INFO
	.align		4
.L_53:
        /*0028*/ 	.byte	0x04, 0x17
        /*002a*/ 	.short	(.L_55 - .L_54)
.L_54:
        /*002c*/ 	.word	0x00000000
        /*0030*/ 	.short	0x0001
        /*0032*/ 	.short	0x0008
        /*0034*/ 	.byte	0x00, 0xf5, 0x21, 0x00


	//----- nvinfo : EIATTR_KPARAM_INFO
	.align		4
.L_55:
        /*0038*/ 	.byte	0x04, 0x17
        /*003a*/ 	.short	(.L_57 - .L_56)
.L_56:
        /*003c*/ 	.word	0x00000000
        /*0040*/ 	.short	0x0000
        /*0042*/ 	.short	0x0000
        /*0044*/ 	.byte	0x00, 0xf5, 0x21, 0x00


	//----- nvinfo : EIATTR_SPARSE_MMA_MASK
	.align		4
.L_57:
        /*0048*/ 	.byte	0x03, 0x50
        /*004a*/ 	.short	0x0000


	//----- nvinfo : EIATTR_MAXREG_COUNT
	.align		4
        /*004c*/ 	.byte	0x03, 0x1b
        /*004e*/ 	.short	0x00ff


	//----- nvinfo : EIATTR_NUM_BARRIERS
	.align		4
        /*0050*/ 	.byte	0x02, 0x4c
        /*0052*/ 	.byte	0x01
	.zero		1


	//----- nvinfo : EIATTR_MERCURY_ISA_VERSION
	.align		4
        /*0054*/ 	.byte	0x03, 0x5f
        /*0056*/ 	.short	0x0101


	//----- nvinfo : EIATTR_VRC_CTA_INIT_COUNT
	.align		4
        /*0058*/ 	.byte	0x02, 0x4a
	.zero		1
	.zero		1


	//----- nvinfo : EIATTR_EXIT_INSTR_OFFSETS
	.align		4
        /*005c*/ 	.byte	0x04, 0x1c
        /*005e*/ 	.short	(.L_59 - .L_58)


	//   ....[0]....
.L_58:
        /*0060*/ 	.word	0x00000040


	//   ....[1]....
        /*0064*/ 	.word	0x00000600


	//   ....[2]....
        /*0068*/ 	.word	0x00000890


	//----- nvinfo : EIATTR_CRS_STACK_SIZE
	.align		4
.L_59:
        /*006c*/ 	.byte	0x04, 0x1e
        /*006e*/ 	.short	(.L_61 - .L_60)
.L_60:
        /*0070*/ 	.word	0x00000000


	//----- nvinfo : EIATTR_CBANK_PARAM_SIZE
	.align		4
.L_61:
        /*0074*/ 	.byte	0x03, 0x19
        /*0076*/ 	.short	0x0018


	//----- nvinfo : EIATTR_PARAM_CBANK
	.align		4
        /*0078*/ 	.byte	0x04, 0x0a
        /*007a*/ 	.short	(.L_63 - .L_62)
	.align		4
.L_62:
        /*007c*/ 	.word	index@(.nv.constant0._Z11log_softmaxPKfPfii)
        /*0080*/ 	.short	0x0380
        /*0082*/ 	.short	0x0018


	//----- nvinfo : EIATTR_SW_WAR
	.align		4
.L_63:
        /*0084*/ 	.byte	0x04, 0x36
        /*0086*/ 	.short	(.L_65 - .L_64)
.L_64:
        /*0088*/ 	.word	0x00000008
.L_65:


//--------------------- .nv.info._Z16softmax_backwardPKfS0_Pfii --------------------------
	.section	.nv.info._Z16softmax_backwardPKfS0_Pfii,"",@"SHT_CUDA_INFO"
	.sectionflags	@""
	.align	4


	//----- nvinfo : EIATTR_CUDA_API_VERSION
	.align		4
        /*0000*/ 	.byte	0x04, 0x37
        /*0002*/ 	.short	(.L_67 - .L_66)
.L_66:
        /*0004*/ 	.word	0x00000082


	//----- nvinfo : EIATTR_KPARAM_INFO
	.align		4
.L_67:
        /*0008*/ 	.byte	0x04, 0x17
        /*000a*/ 	.short	(.L_69 - .L_68)
.L_68:
        /*000c*/ 	.word	0x00000000
        /*0010*/ 	.short	0x0004
        /*0012*/ 	.short	0x001c
        /*0014*/ 	.byte	0x00, 0xf0, 0x11, 0x00


	//----- nvinfo : EIATTR_KPARAM_INFO
	.align		4
.L_69:
        /*0018*/ 	.byte	0x04, 0x17
        /*001a*/ 	.short	(.L_71 - .L_70)
.L_70:
        /*001c*/ 	.word	0x00000000
        /*0020*/ 	.short	0x0003
        /*0022*/ 	.short	0x0018
        /*0024*/ 	.byte	0x00, 0xf0, 0x11, 0x00


	//----- nvinfo : EIATTR_KPARAM_INFO
	.align		4
.L_71:
        /*0028*/ 	.byte	0x04, 0x17
        /*002a*/ 	.short	(.L_73 - .L_72)
.L_72:
        /*002c*/ 	.word	0x00000000
        /*0030*/ 	.short	0x0002
        /*0032*/ 	.short	0x0010
        /*0034*/ 	.byte	0x00, 0xf5, 0x21, 0x00


	//----- nvinfo : EIATTR_KPARAM_INFO
	.align		4
.L_73:
        /*0038*/ 	.byte	0x04, 0x17
        /*003a*/ 	.short	(.L_75 - .L_74)
.L_74:
        /*003c*/ 	.word	0x00000000
        /*0040*/ 	.short	0x0001
        /*0042*/ 	.short	0x0008
        /*0044*/ 	.byte	0x00, 0xf5, 0x21, 0x00


	//----- nvinfo : EIATTR_KPARAM_INFO
	.align		4
.L_75:
        /*0048*/ 	.byte	0x04, 0x17
        /*004a*/ 	.short	(.L_77 - .L_76)
.L_76:
        /*004c*/ 	.word	0x00000000
        /*0050*/ 	.short	0x0000
        /*0052*/ 	.short	0x0000
        /*0054*/ 	.byte	0x00, 0xf5, 0x21, 0x00


	//----- nvinfo : EIATTR_SPARSE_MMA_MASK
	.align		4
.L_77:
        /*0058*/ 	.byte	0x03, 0x50
        /*005a*/ 	.short	0x0000


	//----- nvinfo : EIATTR_MAXREG_COUNT
	.align		4
        /*005c*/ 	.byte	0x03, 0x1b
        /*005e*/ 	.short	0x00ff


	//----- nvinfo : EIATTR_NUM_BARRIERS
	.align		4
        /*0060*/ 	.byte	0x02, 0x4c
        /*0062*/ 	.byte	0x01
	.zero		1


	//----- nvinfo : EIATTR_MERCURY_ISA_VERSION
	.align		4
        /*0064*/ 	.byte	0x03, 0x5f
        /*0066*/ 	.short	0x0101


	//----- nvinfo : EIATTR_VRC_CTA_INIT_COUNT
	.align		4
        /*0068*/ 	.byte	0x02, 0x4a
	.zero		1
	.zero		1


	//----- nvinfo : EIATTR_EXIT_INSTR_OFFSETS
	.align		4
        /*006c*/ 	.byte	0x04, 0x1c
        /*006e*/ 	.short	(.L_79 - .L_78)


	//   ....[0]....
.L_78:
        /*0070*/ 	.word	0x00000040


	//   ....[1]....
        /*0074*/ 	.word	0x000003a0


	//   ....[2]....
        /*0078*/ 	.word	0x000004a0


	//----- nvinfo : EIATTR_CRS_STACK_SIZE
	.align		4
.L_79:
        /*007c*/ 	.byte	0x04, 0x1e
        /*007e*/ 	.short	(.L_81 - .L_80)
.L_80:
        /*0080*/ 	.word	0x00000000


	//----- nvinfo : EIATTR_CBANK_PARAM_SIZE
	.align		4
.L_81:
        /*0084*/ 	.byte	0x03, 0x19
        /*0086*/ 	.short	0x0020


	//----- nvinfo : EIATTR_PARAM_CBANK
	.align		4
        /*0088*/ 	.byte	0x04, 0x0a
        /*008a*/ 	.short	(.L_83 - .L_82)
	.align		4
.L_82:
        /*008c*/ 	.word	index@(.nv.constant0._Z16softmax_backwardPKfS0_Pfii)
        /*0090*/ 	.short	0x0380
        /*0092*/ 	.short	0x0020


	//----- nvinfo : EIATTR_SW_WAR
	.align		4
.L_83:
        /*0094*/ 	.byte	0x04, 0x36
        /*0096*/ 	.short	(.L_85 - .L_84)
.L_84:
        /*0098*/ 	.word	0x00000008
.L_85:


//--------------------- .nv.info._Z14softmax_stablePKfPfii --------------------------
	.section	.nv.info._Z14softmax_stablePKfPfii,"",@"SHT_CUDA_INFO"
	.sectionflags	@""
	.align	4


	//----- nvinfo : EIATTR_CUDA_API_VERSION
	.align		4
        /*0000*/ 	.byte	0x04, 0x37
        /*0002*/ 	.short	(.L_87 - .L_86)
.L_86:
        /*0004*/ 	.word	0x00000082


	//----- nvinfo : EIATTR_KPARAM_INFO
	.align		4
.L_87:
        /*0008*/ 	.byte	0x04, 0x17
        /*000a*/ 	.short	(.L_89 - .L_88)
.L_88:
        /*000c*/ 	.word	0x00000000
        /*0010*/ 	.short	0x0003
        /*0012*/ 	.short	0x0014
        /*0014*/ 	.byte	0x00, 0xf0, 0x11, 0x00


	//----- nvinfo : EIATTR_KPARAM_INFO
	.align		4
.L_89:
        /*0018*/ 	.byte	0x04, 0x17
        /*001a*/ 	.short	(.L_91 - .L_90)
.L_90:
        /*001c*/ 	.word	0x00000000
        /*0020*/ 	.short	0x0002
        /*0022*/ 	.short	0x0010
        /*0024*/ 	.byte	0x00, 0xf0, 0x11, 0x00


	//----- nvinfo : EIATTR_KPARAM_INFO
	.align		4
.L_91:
        /*0028*/ 	.byte	0x04, 0x17
        /*002a*/ 	.short	(.L_93 - .L_92)
.L_92:
        /*002c*/ 	.word	0x00000000
        /*0030*/ 	.short	0x0001
        /*0032*/ 	.short	0x0008
        /*0034*/ 	.byte	0x00, 0xf5, 0x21, 0x00


	//----- nvinfo : EIATTR_KPARAM_INFO
	.align		4
.L_93:
        /*0038*/ 	.byte	0x04, 0x17
        /*003a*/ 	.short	(.L_95 - .L_94)
.L_94:
        /*003c*/ 	.word	0x00000000
        /*0040*/ 	.short	0x0000
        /*0042*/ 	.short	0x0000
        /*0044*/ 	.byte	0x00, 0xf5, 0x21, 0x00


	//----- nvinfo : EIATTR_SPARSE_MMA_MASK
	.align		4
.L_95:
        /*0048*/ 	.byte	0x03, 0x50
        /*004a*/ 	.short	0x0000


	//----- nvinfo : EIATTR_MAXREG_COUNT
	.align		4
        /*004c*/ 	.byte	0x03, 0x1b
        /*004e*/ 	.short	0x00ff


	//----- nvinfo : EIATTR_NUM_BARRIERS
	.align		4
        /*0050*/ 	.byte	0x02, 0x4c
        /*0052*/ 	.byte	0x01
	.zero		1


	//----- nvinfo : EIATTR_MERCURY_ISA_VERSION
	.align		4
        /*0054*/ 	.byte	0x03, 0x5f
        /*0056*/ 	.short	0x0101


	//----- nvinfo : EIATTR_VRC_CTA_INIT_COUNT
	.align		4
        /*0058*/ 	.byte	0x02, 0x4a
	.zero		1
	.zero		1


	//----- nvinfo : EIATTR_EXIT_INSTR_OFFSETS
	.align		4
        /*005c*/ 	.byte	0x04, 0x1c
        /*005e*/ 	.short	(.L_97 - .L_96)


	//   ....[0]....
.L_96:
        /*0060*/ 	.word	0x00000040


	//   ....[1]....
        /*0064*/ 	.word	0x00000660


	//   ....[2]....
        /*0068*/ 	.word	0x000007a0


	//----- nvinfo : EIATTR_CRS_STACK_SIZE
	.align		4
.L_97:
        /*006c*/ 	.byte	0x04, 0x1e
        /*006e*/ 	.short	(.L_99 - .L_98)
.L_98:
        /*0070*/ 	.word	0x00000000


	//----- nvinfo : EIATTR_CBANK_PARAM_SIZE
	.align		4
.L_99:
        /*0074*/ 	.byte	0x03, 0x19
        /*0076*/ 	.short	0x0018


	//----- nvinfo : EIATTR_PARAM_CBANK
	.align		4
        /*0078*/ 	.byte	0x04, 0x0a
        /*007a*/ 	.short	(.L_101 - .L_100)
	.align		4
.L_100:
        /*007c*/ 	.word	index@(.nv.constant0._Z14softmax_stablePKfPfii)
        /*0080*/ 	.short	0x0380
        /*0082*/ 	.short	0x0018


	//----- nvinfo : EIATTR_SW_WAR
	.align		4
.L_101:
        /*0084*/ 	.byte	0x04, 0x36
        /*0086*/ 	.short	(.L_103 - .L_102)
.L_102:
        /*0088*/ 	.word	0x00000008
.L_103:


//--------------------- .nv.callgraph             --------------------------
	.section	.nv.callgraph,"",@"SHT_CUDA_CALLGRAPH"
	.align	4
	.sectionentsize	8
	.align		4
        /*0000*/ 	.word	0x00000000
	.align		4
        /*0004*/ 	.word	0xffffffff
	.align		4
        /*0008*/ 	.word	0x00000000
	.align		4
        /*000c*/ 	.word	0xfffffffe
	.align		4
        /*0010*/ 	.word	0x00000000
	.align		4
        /*0014*/ 	.word	0xfffffffd
	.align		4
        /*0018*/ 	.word	0x00000000
	.align		4
        /*001c*/ 	.word	0xfffffffc


//--------------------- .text._Z19softmax_temperaturePKfPfiif --------------------------
	.section	.text._Z19softmax_temperaturePKfPfiif,"ax",@progbits
	.align	128
        .global         _Z19softmax_temperaturePKfPfiif
        .type           _Z19softmax_temperaturePKfPfiif,@function
        .size           _Z19softmax_temperaturePKfPfiif,(.L_x_73 - _Z19softmax_temperaturePKfPfiif)
        .other          _Z19softmax_temperaturePKfPfiif,@"STO_CUDA_ENTRY STV_DEFAULT"
_Z19softmax_temperaturePKfPfiif:
.text._Z19softmax_temperaturePKfPfiif:
[----:B------:R-:W-:Y:S08]  /*0000*/  LDC R1, c[0x0][0x37c] ;  /* 0x0000df00ff017b82 */ /* 0x000ff00000000800 */
[----:B------:R-:W0:Y:S08]  /*0010*/  S2UR UR4, SR_CTAID.X ;  /* 0x00000000000479c3 */ /* 0x000e300000002500 */
[----:B------:R-:W0:Y:S02]  /*0020*/  LDC R0, c[0x0][0x390] ;  /* 0x0000e400ff007b82 */ /* 0x000e240000000800 */
[----:B0-----:R-:W-:-:S13]  /*0030*/  ISETP.LE.AND P0, PT, R0, UR4, PT ;  /* 0x0000000400007c0c */ /* 0x001fda000bf03270 */
[----:B------:R-:W-:Y:S05]  /*0040*/  @P0 EXIT ;  /* 0x000000000000094d */ /* 0x000fea0003800000 */
[----:B------:R-:W0:Y:S01]  /*0050*/  S2R R9, SR_TID.X ;  /* 0x0000000000097919 */ /* 0x000e220000002100 */
[----:B------:R-:W1:Y:S01]  /*0060*/  LDC R0, c[0x0][0x394] ;  /* 0x0000e500ff007b82 */ /* 0x000e620000000800 */
[----:B------:R-:W2:Y:S01]  /*0070*/  LDCU UR7, c[0x0][0x360] ;  /* 0x00006c00ff0777ac */ /* 0x000ea20008000800 */
[----:B------:R-:W-:Y:S01]  /*0080*/  BSSY.RECONVERGENT B0, `(.L_x_0) ;  /* 0x0000023000007945 */ /* 0x000fe20003800200 */
[----:B------:R-:W-:Y:S01]  /*0090*/  IMAD.MOV.U32 R2, RZ, RZ, -0x800000 ;  /* 0xff800000ff027424 */ /* 0x000fe200078e00ff */
[----:B------:R-:W3:Y:S04]  /*00a0*/  LDCU.64 UR8, c[0x0][0x358] ;  /* 0x00006b00ff0877ac */ /* 0x000ee80008000a00 */
[----:B------:R-:W4:Y:S01]  /*00b0*/  LDC.64 R6, c[0x0][0x380] ;  /* 0x0000e000ff067b82 */ /* 0x000f220000000a00 */
[----:B------:R-:W0:Y:S07]  /*00c0*/  LDCU UR5, c[0x0][0x394] ;  /* 0x00007280ff0577ac */ /* 0x000e2e0008000800 */
[----:B------:R-:W5:Y:S01]  /*00d0*/  LDC.64 R4, c[0x0][0x388] ;  /* 0x0000e200ff047b82 */ /* 0x000f620000000a00 */
[----:B-1----:R-:W-:Y:S01]  /*00e0*/  IMAD R3, R0, UR4, RZ ;  /* 0x0000000400037c24 */ /* 0x002fe2000f8e02ff */
[----:B0-----:R-:W-:-:S03]  /*00f0*/  ISETP.GE.AND P0, PT, R9, R0, PT ;  /* 0x000000000900720c */ /* 0x001fc60003f06270 */
[----:B----4-:R-:W-:-:S04]  /*0100*/  IMAD.WIDE R6, R3, 0x4, R6 ;  /* 0x0000000403067825 */ /* 0x010fc800078e0206 */
[----:B-----5:R-:W-:-:S06]  /*0110*/  IMAD.WIDE R4, R3, 0x4, R4 ;  /* 0x0000000403047825 */ /* 0x020fcc00078e0204 */
[----:B--23--:R-:W-:Y:S05]  /*0120*/  @P0 BRA `(.L_x_1) ;  /* 0x0000000000600947 */ /* 0x00cfea0003800000 */
[----:B------:R-:W0:Y:S01]  /*0130*/  LDC R11, c[0x0][0x398] ;  /* 0x0000e600ff0b7b82 */ /* 0x000e220000000800 */
[----:B------:R-:W-:Y:S02]  /*0140*/  IMAD.MOV.U32 R2, RZ, RZ, -0x800000 ;  /* 0xff800000ff027424 */ /* 0x000fe400078e00ff */
[----:B------:R-:W-:-:S07]  /*0150*/  IMAD.MOV.U32 R13, RZ, RZ, R9 ;  /* 0x000000ffff0d7224 */ /* 0x000fce00078e0009 */
.L_x_4:
[----:B------:R-:W-:-:S05]  /*0160*/  IMAD.WIDE R14, R13, 0x4, R6 ;  /* 0x000000040d0e7825 */ /* 0x000fca00078e0206 */
[----:B------:R-:W2:Y:S01]  /*0170*/  LDG.E R0, desc[UR8][R14.64] ;  /* 0x000000080e007981 */ /* 0x000ea2000c1e1900 */
[----:B0-----:R-:W0:Y:S01]  /*0180*/  MUFU.RCP R8, R11 ;  /* 0x0000000b00087308 */ /* 0x001e220000001000 */
[----:B------:R-:W-:Y:S01]  /*0190*/  IADD3 R13, PT, PT, R13, UR7, RZ ;  /* 0x000000070d0d7c10 */ /* 0x000fe2000fffe0ff */
[----:B------:R-:W-:Y:S03]  /*01a0*/  BSSY.RECONVERGENT B1, `(.L_x_2) ;  /* 0x000000e000017945 */ /* 0x000fe60003800200 */
[----:B------:R-:W-:Y:S01]  /*01b0*/  ISETP.GE.AND P2, PT, R13, UR5, PT ;  /* 0x000000050d007c0c */ /* 0x000fe2000bf46270 */
[----:B0-----:R-:W-:-:S04]  /*01c0*/  FFMA R3, R8, -R11, 1 ;  /* 0x3f80000008037423 */ /* 0x001fc8000000080b */
[----:B------:R-:W-:Y:S01]  /*01d0*/  FFMA R3, R8, R3, R8 ;  /* 0x0000000308037223 */ /* 0x000fe20000000008 */
[----:B--2---:R-:W0:Y:S03]  /*01e0*/  FCHK P0, R0, R11 ;  /* 0x0000000b00007302 */ /* 0x004e260000000000 */
[----:B------:R-:W-:-:S04]  /*01f0*/  FFMA R8, R0, R3, RZ ;  /* 0x0000000300087223 */ /* 0x000fc800000000ff */
[----:B------:R-:W-:-:S04]  /*0200*/  FFMA R10, R8, -R11, R0 ;  /* 0x8000000b080a7223 */ /* 0x000fc80000000000 */
[----:B------:R-:W-:Y:S01]  /*0210*/  FFMA R3, R3, R10, R8 ;  /* 0x0000000a03037223 */ /* 0x000fe20000000008 */
[----:B0-----:R-:W-:Y:S06]  /*0220*/  @!P0 BRA `(.L_x_3) ;  /* 0x0000000000148947 */ /* 0x001fec0003800000 */
[----:B------:R-:W0:Y:S01]  /*0230*/  LDCU UR4, c[0x0][0x398] ;  /* 0x00007300ff0477ac */ /* 0x000e220008000800 */
[----:B------:R-:W-:Y:S01]  /*0240*/  MOV R12, 0x270 ;  /* 0x00000270000c7802 */ /* 0x000fe20000000f00 */
[----:B0-----:R-:W-:-:S07]  /*0250*/  IMAD.U32 R3, RZ, RZ, UR4 ;  /* 0x00000004ff037e24 */ /* 0x001fce000f8e00ff */
[----:B------:R-:W-:Y:S05]  /*0260*/  CALL.REL.NOINC `($__internal_0_$__cuda_sm3x_div_rn_noftz_f32_slowpath) ;  /* 0x0000000400dc7944 */ /* 0x000fea0003c00000 */
[----:B------:R-:W-:-:S07]  /*0270*/  IMAD.MOV.U32 R3, RZ, RZ, R0 ;  /* 0x000000ffff037224 */ /* 0x000fce00078e0000 */
.L_x_3:
[----:B------:R-:W-:Y:S05]  /*0280*/  BSYNC.RECONVERGENT B1 ;  /* 0x0000000000017941 */ /* 0x000fea0003800200 */
.L_x_2:
[----:B------:R-:W-:Y:S01]  /*0290*/  FMNMX R2, R3, R2, !PT ;  /* 0x0000000203027209 */ /* 0x000fe20007800000 */
[----:B------:R-:W-:Y:S06]  /*02a0*/  @!P2 BRA `(.L_x_4) ;  /* 0xfffffffc00aca947 */ /* 0x000fec000383ffff */
.L_x_1:
[----:B------:R-:W-:Y:S05]  /*02b0*/  BSYNC.RECONVERGENT B0 ;  /* 0x0000000000007941 */ /* 0x000fea0003800200 */
.L_x_0:
[----:B------:R-:W0:Y:S01]  /*02c0*/  S2UR UR5, SR_CgaCtaId ;  /* 0x00000000000579c3 */ /* 0x000e220000008800 */
[----:B------:R-:W-:Y:S01]  /*02d0*/  UMOV UR4, 0x400 ;  /* 0x0000040000047882 */ /* 0x000fe20000000000 */
[----:B------:R-:W-:-:S06]  /*02e0*/  UISETP.GE.U32.AND UP0, UPT, UR7, 0x2, UPT ;  /* 0x000000020700788c */ /* 0x000fcc000bf06070 */
[----:B------:R-:W1:Y:S01]  /*02f0*/  S2UR UR6, SR_CgaCtaId ;  /* 0x00000000000679c3 */ /* 0x000e620000008800 */
[----:B0-----:R-:W-:-:S03]  /*0300*/  ULEA UR4, UR5, UR4, 0x18 ;  /* 0x0000000405047291 */ /* 0x001fc6000f8ec0ff */
[----:B------:R-:W-:-:S03]  /*0310*/  UMOV UR5, 0x400 ;  /* 0x0000040000057882 */ /* 0x000fc60000000000 */
[----:B------:R-:W-:Y:S01]  /*0320*/  LEA R11, R9, UR4, 0x2 ;  /* 0x00000004090b7c11 */ /* 0x000fe2000f8e10ff */
[----:B-1----:R-:W-:-:S04]  /*0330*/  ULEA UR5, UR6, UR5, 0x18 ;  /* 0x0000000506057291 */ /* 0x002fc8000f8ec0ff */
[----:B------:R0:W-:Y:S01]  /*0340*/  STS [R11], R2 ;  /* 0x000000020b007388 */ /* 0x0001e20000000800 */
[----:B------:R-:W-:Y:S06]  /*0350*/  BAR.SYNC.DEFER_BLOCKING 0x0 ;  /* 0x0000000000007b1d */ /* 0x000fec0000010000 */
[----:B------:R-:W-:Y:S05]  /*0360*/  BRA.U !UP0, `(.L_x_5) ;  /* 0x0000000108307547 */ /* 0x000fea000b800000 */
[----:B------:R-:W-:-:S07]  /*0370*/  IMAD.U32 R0, RZ, RZ, UR7 ;  /* 0x00000007ff007e24 */ /* 0x000fce000f8e00ff */
.L_x_6:
[----:B------:R-:W-:-:S04]  /*0380*/  SHF.R.U32.HI R8, RZ, 0x1, R0 ;  /* 0x00000001ff087819 */ /* 0x000fc80000011600 */
[----:B------:R-:W-:-:S13]  /*0390*/  ISETP.GE.U32.AND P0, PT, R9, R8, PT ;  /* 0x000000080900720c */ /* 0x000fda0003f06070 */
[----:B------:R-:W-:Y:S01]  /*03a0*/  @!P0 LEA R3, R8, R11, 0x2 ;  /* 0x0000000b08038211 */ /* 0x000fe200078e10ff */
[----:B0-----:R-:W-:Y:S05]  /*03b0*/  @!P0 LDS R2, [R11] ;  /* 0x000000000b028984 */ /* 0x001fea0000000800 */
[----:B------:R-:W0:Y:S02]  /*03c0*/  @!P0 LDS R3, [R3] ;  /* 0x0000000003038984 */ /* 0x000e240000000800 */
[----:B0-----:R-:W-:-:S05]  /*03d0*/  @!P0 FMNMX R2, R2, R3, !PT ;  /* 0x0000000302028209 */ /* 0x001fca0007800000 */
[----:B------:R1:W-:Y:S01]  /*03e0*/  @!P0 STS [R11], R2 ;  /* 0x000000020b008388 */ /* 0x0003e20000000800 */
[----:B------:R-:W-:Y:S01]  /*03f0*/  BAR.SYNC.DEFER_BLOCKING 0x0 ;  /* 0x0000000000007b1d */ /* 0x000fe20000010000 */
[----:B------:R-:W-:Y:S01]  /*0400*/  ISETP.GT.U32.AND P0, PT, R0, 0x3, PT ;  /* 0x000000030000780c */ /* 0x000fe20003f04070 */
[----:B------:R-:W-:-:S12]  /*0410*/  IMAD.MOV.U32 R0, RZ, RZ, R8 ;  /* 0x000000ffff007224 */ /* 0x000fd800078e0008 */
[----:B-1----:R-:W-:Y:S05]  /*0420*/  @P0 BRA `(.L_x_6) ;  /* 0xfffffffc00d40947 */ /* 0x002fea000383ffff */
.L_x_5:
[----:B------:R-:W1:Y:S01]  /*0430*/  LDCU UR4, c[0x0][0x394] ;  /* 0x00007280ff0477ac */ /* 0x000e620008000800 */
[----:B0-----:R-:W0:Y:S01]  /*0440*/  LDS R2, [UR5] ;  /* 0x00000005ff027984 */ /* 0x001e220008000800 */
[----:B------:R-:W-:Y:S01]  /*0450*/  BSSY.RECONVERGENT B0, `(.L_x_7) ;  /* 0x000002c000007945 */ /* 0x000fe20003800200 */
[----:B------:R-:W-:Y:S01]  /*0460*/  IMAD.MOV.U32 R8, RZ, RZ, RZ ;  /* 0x000000ffff087224 */ /* 0x000fe200078e00ff */
[----:B------:R-:W2:Y:S01]  /*0470*/  LDCU UR6, c[0x0][0x394] ;  /* 0x00007280ff0677ac */ /* 0x000ea20008000800 */
[----:B------:R-:W-:Y:S01]  /*0480*/  BAR.SYNC.DEFER_BLOCKING 0x0 ;  /* 0x0000000000007b1d */ /* 0x000fe20000010000 */
[----:B-1----:R-:W-:-:S13]  /*0490*/  ISETP.GE.AND P0, PT, R9, UR4, PT ;  /* 0x0000000409007c0c */ /* 0x002fda000bf06270 */
[----:B--2---:R-:W-:Y:S05]  /*04a0*/  @P0 BRA `(.L_x_8) ;  /* 0x0000000000980947 */ /* 0x004fea0003800000 */
[----:B------:R-:W1:Y:S01]  /*04b0*/  LDC R10, c[0x0][0x398] ;  /* 0x0000e600ff0a7b82 */ /* 0x000e620000000800 */
[----:B------:R-:W-:Y:S01]  /*04c0*/  IMAD.MOV.U32 R8, RZ, RZ, RZ ;  /* 0x000000ffff087224 */ /* 0x000fe200078e00ff */
[----:B------:R-:W-:-:S07]  /*04d0*/  MOV R11, R9 ;  /* 0x00000009000b7202 */ /* 0x000fce0000000f00 */
.L_x_11:
[----:B--2---:R-:W-:-:S06]  /*04e0*/  IMAD.WIDE R12, R11, 0x4, R6 ;  /* 0x000000040b0c7825 */ /* 0x004fcc00078e0206 */
[----:B------:R-:W2:Y:S01]  /*04f0*/  LDG.E R12, desc[UR8][R12.64] ;  /* 0x000000080c0c7981 */ /* 0x000ea2000c1e1900 */
[----:B-1----:R-:W1:Y:S01]  /*0500*/  MUFU.RCP R3, R10 ;  /* 0x0000000a00037308 */ /* 0x002e620000001000 */
[----:B------:R-:W-:Y:S01]  /*0510*/  BSSY.RECONVERGENT B1, `(.L_x_9) ;  /* 0x000000e000017945 */ /* 0x000fe20003800200 */
[----:B-1----:R-:W-:-:S04]  /*0520*/  FFMA R0, R3, -R10, 1 ;  /* 0x3f80000003007423 */ /* 0x002fc8000000080a */
[----:B------:R-:W-:Y:S02]  /*0530*/  FFMA R0, R3, R0, R3 ;  /* 0x0000000003007223 */ /* 0x000fe40000000003 */
[----:B--2---:R-:W1:Y:S02]  /*0540*/  FCHK P0, R12, R10 ;  /* 0x0000000a0c007302 */ /* 0x004e640000000000 */
[----:B------:R-:W-:-:S04]  /*0550*/  FFMA R3, R0, R12, RZ ;  /* 0x0000000c00037223 */ /* 0x000fc800000000ff */
[----:B------:R-:W-:-:S04]  /*0560*/  FFMA R14, R3, -R10, R12 ;  /* 0x8000000a030e7223 */ /* 0x000fc8000000000c */
[----:B------:R-:W-:Y:S01]  /*0570*/  FFMA R3, R0, R14, R3 ;  /* 0x0000000e00037223 */ /* 0x000fe20000000003 */
[----:B-1----:R-:W-:Y:S06]  /*0580*/  @!P0 BRA `(.L_x_10) ;  /* 0x0000000000188947 */ /* 0x002fec0003800000 */
[----:B------:R-:W1:Y:S01]  /*0590*/  LDCU UR4, c[0x0][0x398] ;  /* 0x00007300ff0477ac */ /* 0x000e620008000800 */
[----:B------:R-:W-:Y:S01]  /*05a0*/  IMAD.MOV.U32 R0, RZ, RZ, R12 ;  /* 0x000000ffff007224 */ /* 0x000fe200078e000c */
[----:B------:R-:W-:Y:S01]  /*05b0*/  MOV R12, 0x5e0 ;  /* 0x000005e0000c7802 */ /* 0x000fe20000000f00 */
[----:B-1----:R-:W-:-:S07]  /*05c0*/  IMAD.U32 R3, RZ, RZ, UR4 ;  /* 0x00000004ff037e24 */ /* 0x002fce000f8e00ff */
[----:B0-----:R-:W-:Y:S05]  /*05d0*/  CALL.REL.NOINC `($__internal_0_$__cuda_sm3x_div_rn_noftz_f32_slowpath) ;  /* 0x0000000400007944 */ /* 0x001fea0003c00000 */
[----:B------:R-:W-:-:S07]  /*05e0*/  IMAD.MOV.U32 R3, RZ, RZ, R0 ;  /* 0x000000ffff037224 */ /* 0x000fce00078e0000 */
.L_x_10:
[----:B------:R-:W-:Y:S05]  /*05f0*/  BSYNC.RECONVERGENT B1 ;  /* 0x0000000000017941 */ /* 0x000fea0003800200 */
.L_x_9:
[----:B------:R-:W-:Y:S02]  /*0600*/  HFMA2 R0, -RZ, RZ, 0.96630859375, -0.0022525787353515625 ;  /* 0x3bbb989dff007431 */ /* 0x000fe400000001ff */
[----:B0-----:R-:W-:Y:S01]  /*0610*/  FADD R3, -R2, R3 ;  /* 0x0000000302037221 */ /* 0x001fe20000000100 */
[----:B------:R-:W-:-:S03]  /*0620*/  IMAD.MOV.U32 R13, RZ, RZ, 0x437c0000 ;  /* 0x437c0000ff0d7424 */ /* 0x000fc600078e00ff */
[----:B------:R-:W-:-:S04]  /*0630*/  FFMA.SAT R0, R3, R0, 0.5 ;  /* 0x3f00000003007423 */ /* 0x000fc80000002000 */
[----:B------:R-:W-:-:S04]  /*0640*/  FFMA.RM R0, R0, R13, 12582913 ;  /* 0x4b40000100007423 */ /* 0x000fc8000000400d */
[C---:B------:R-:W-:Y:S01]  /*0650*/  FADD R12, R0.reuse, -12583039 ;  /* 0xcb40007f000c7421 */ /* 0x040fe20000000000 */
[----:B------:R-:W-:-:S03]  /*0660*/  IMAD.SHL.U32 R0, R0, 0x800000, RZ ;  /* 0x0080000000007824 */ /* 0x000fc600078e00ff */
[----:B------:R-:W-:-:S04]  /*0670*/  FFMA R12, R3, 1.4426950216293334961, -R12 ;  /* 0x3fb8aa3b030c7823 */ /* 0x000fc8000000080c */
[----:B------:R-:W-:Y:S01]  /*0680*/  FFMA R3, R3, 1.925963033500011079e-08, R12 ;  /* 0x32a5706003037823 */ /* 0x000fe2000000000c */
[----:B------:R-:W-:-:S04]  /*0690*/  IMAD.WIDE R12, R11, 0x4, R4 ;  /* 0x000000040b0c7825 */ /* 0x000fc800078e0204 */
[----:B------:R-:W-:Y:S01]  /*06a0*/  VIADD R11, R11, UR7 ;  /* 0x000000070b0b7c36 */ /* 0x000fe20008000000 */
[----:B------:R-:W0:Y:S04]  /*06b0*/  MUFU.EX2 R3, R3 ;  /* 0x0000000300037308 */ /* 0x000e280000000800 */
[----:B------:R-:W-:Y:S01]  /*06c0*/  ISETP.GE.AND P0, PT, R11, UR6, PT ;  /* 0x000000060b007c0c */ /* 0x000fe2000bf06270 */
[----:B0-----:R-:W-:-:S04]  /*06d0*/  FMUL R15, R0, R3 ;  /* 0x00000003000f7220 */ /* 0x001fc80000400000 */
[----:B------:R-:W-:Y:S01]  /*06e0*/  FADD R8, R15, R8 ;  /* 0x000000080f087221 */ /* 0x000fe20000000000 */
[----:B------:R2:W-:Y:S07]  /*06f0*/  STG.E desc[UR8][R12.64], R15 ;  /* 0x0000000f0c007986 */ /* 0x0005ee000c101908 */
[----:B------:R-:W-:Y:S05]  /*0700*/  @!P0 BRA `(.L_x_11) ;  /* 0xfffffffc00748947 */ /* 0x000fea000383ffff */
.L_x_8:
[----:B------:R-:W-:Y:S05]  /*0710*/  BSYNC.RECONVERGENT B0 ;  /* 0x0000000000007941 */ /* 0x000fea0003800200 */
.L_x_7:
[----:B------:R-:W-:Y:S02]  /*0720*/  ULEA UR4, UR7, UR5, 0x2 ;  /* 0x0000000507047291 */ /* 0x000fe4000f8e10ff */
[----:B------:R-:W-:-:S04]  /*0730*/  UISETP.GE.U32.AND UP0, UPT, UR7, 0x2, UPT ;  /* 0x000000020700788c */ /* 0x000fc8000bf06070 */
[----:B------:R-:W-:-:S05]  /*0740*/  LEA R6, R9, UR4, 0x2 ;  /* 0x0000000409067c11 */ /* 0x000fca000f8e10ff */
[----:B------:R1:W-:Y:S01]  /*0750*/  STS [R6], R8 ;  /* 0x0000000806007388 */ /* 0x0003e20000000800 */
[----:B------:R-:W-:Y:S06]  /*0760*/  BAR.SYNC.DEFER_BLOCKING 0x0 ;  /* 0x0000000000007b1d */ /* 0x000fec0000010000 */
[----:B------:R-:W-:Y:S05]  /*0770*/  BRA.U !UP0, `(.L_x_12) ;  /* 0x0000000108307547 */ /* 0x000fea000b800000 */
[----:B------:R-:W-:-:S07]  /*0780*/  MOV R0, UR7 ;  /* 0x0000000700007c02 */ /* 0x000fce0008000f00 */
.L_x_13:
[----:B------:R-:W-:-:S04]  /*0790*/  SHF.R.U32.HI R7, RZ, 0x1, R0 ;  /* 0x00000001ff077819 */ /* 0x000fc80000011600 */
[----:B------:R-:W-:-:S13]  /*07a0*/  ISETP.GE.U32.AND P0, PT, R9, R7, PT ;  /* 0x000000070900720c */ /* 0x000fda0003f06070 */
[----:B0-----:R-:W-:Y:S01]  /*07b0*/  @!P0 IMAD R2, R7, 0x4, R6 ;  /* 0x0000000407028824 */ /* 0x001fe200078e0206 */
[----:B------:R-:W-:Y:S05]  /*07c0*/  @!P0 LDS R3, [R6] ;  /* 0x0000000006038984 */ /* 0x000fea0000000800 */
[----:B------:R-:W0:Y:S02]  /*07d0*/  @!P0 LDS R2, [R2] ;  /* 0x0000000002028984 */ /* 0x000e240000000800 */
[----:B0-----:R-:W-:-:S05]  /*07e0*/  @!P0 FADD R3, R2, R3 ;  /* 0x0000000302038221 */ /* 0x001fca0000000000 */
[----:B------:R3:W-:Y:S01]  /*07f0*/  @!P0 STS [R6], R3 ;  /* 0x0000000306008388 */ /* 0x0007e20000000800 */
[----:B------:R-:W-:Y:S01]  /*0800*/  BAR.SYNC.DEFER_BLOCKING 0x0 ;  /* 0x0000000000007b1d */ /* 0x000fe20000010000 */
[----:B------:R-:W-:Y:S01]  /*0810*/  ISETP.GT.U32.AND P0, PT, R0, 0x3, PT ;  /* 0x000000030000780c */ /* 0x000fe20003f04070 */
[----:B------:R-:W-:-:S12]  /*0820*/  IMAD.MOV.U32 R0, RZ, RZ, R7 ;  /* 0x000000ffff007224 */ /* 0x000fd800078e0007 */
[----:B---3--:R-:W-:Y:S05]  /*0830*/  @P0 BRA `(.L_x_13) ;  /* 0xfffffffc00d40947 */ /* 0x008fea000383ffff */
.L_x_12:
[----:B------:R-:W3:Y:S01]  /*0840*/  LDS R3, [UR4] ;  /* 0x00000004ff037984 */ /* 0x000ee20008000800 */
[----:B------:R-:W4:Y:S01]  /*0850*/  LDCU UR4, c[0x0][0x394] ;  /* 0x00007280ff0477ac */ /* 0x000f220008000800 */
[----:B------:R-:W0:Y:S01]  /*0860*/  LDCU UR5, c[0x0][0x394] ;  /* 0x00007280ff0577ac */ /* 0x000e220008000800 */
[----:B------:R-:W-:Y:S01]  /*0870*/  BAR.SYNC.DEFER_BLOCKING 0x0 ;  /* 0x0000000000007b1d */ /* 0x000fe20000010000 */
[----:B----4-:R-:W-:-:S13]  /*0880*/  ISETP.GE.AND P0, PT, R9, UR4, PT ;  /* 0x0000000409007c0c */ /* 0x010fda000bf06270 */
[----:B0-----:R-:W-:Y:S05]  /*0890*/  @P0 EXIT ;  /* 0x000000000000094d */ /* 0x001fea0003800000 */
.L_x_16:
[----:B-1----:R-:W-:-:S05]  /*08a0*/  IMAD.WIDE R6, R9, 0x4, R4 ;  /* 0x0000000409067825 */ /* 0x002fca00078e0204 */
[----:B------:R-:W4:Y:S01]  /*08b0*/  LDG.E R0, desc[UR8][R6.64] ;  /* 0x0000000806007981 */ /* 0x000f22000c1e1900 */
[----:B---3--:R-:W0:Y:S01]  /*08c0*/  MUFU.RCP R2, R3 ;  /* 0x0000000300027308 */ /* 0x008e220000001000 */
[----:B------:R-:W-:Y:S01]  /*08d0*/  BSSY.RECONVERGENT B0, `(.L_x_14) ;  /* 0x000000b000007945 */ /* 0x000fe20003800200 */
[----:B0-----:R-:W-:-:S04]  /*08e0*/  FFMA R11, -R3, R2, 1 ;  /* 0x3f800000030b7423 */ /* 0x001fc80000000102 */
[----:B------:R-:W-:Y:S02]  /*08f0*/  FFMA R11, R2, R11, R2 ;  /* 0x0000000b020b7223 */ /* 0x000fe40000000002 */
[----:B----4-:R-:W0:Y:S02]  /*0900*/  FCHK P0, R0, R3 ;  /* 0x0000000300007302 */ /* 0x010e240000000000 */
[----:B------:R-:W-:-:S04]  /*0910*/  FFMA R2, R0, R11, RZ ;  /* 0x0000000b00027223 */ /* 0x000fc800000000ff */
[----:B------:R-:W-:-:S04]  /*0920*/  FFMA R8, -R3, R2, R0 ;  /* 0x0000000203087223 */ /* 0x000fc80000000100 */
[----:B------:R-:W-:Y:S01]  /*0930*/  FFMA R11, R11, R8, R2 ;  /* 0x000000080b0b7223 */ /* 0x000fe20000000002 */
[----:B0-----:R-:W-:Y:S06]  /*0940*/  @!P0 BRA `(.L_x_15) ;  /* 0x00000000000c8947 */ /* 0x001fec0003800000 */
[----:B--2---:R-:W-:-:S07]  /*0950*/  MOV R12, 0x970 ;  /* 0x00000970000c7802 */ /* 0x004fce0000000f00 */
[----:B------:R-:W-:Y:S05]  /*0960*/  CALL.REL.NOINC `($__internal_0_$__cuda_sm3x_div_rn_noftz_f32_slowpath) ;  /* 0x00000000001c7944 */ /* 0x000fea0003c00000 */
[----:B------:R-:W-:-:S07]  /*0970*/  IMAD.MOV.U32 R11, RZ, RZ, R0 ;  /* 0x000000ffff0b7224 */ /* 0x000fce00078e0000 */
.L_x_15:
[----:B------:R-:W-:Y:S05]  /*0980*/  BSYNC.RECONVERGENT B0 ;  /* 0x0000000000007941 */ /* 0x000fea0003800200 */
.L_x_14:
[----:B------:R0:W-:Y:S01]  /*0990*/  STG.E desc[UR8][R6.64], R11 ;  /* 0x0000000b06007986 */ /* 0x0001e2000c101908 */
[----:B------:R-:W-:-:S04]  /*09a0*/  IADD3 R9, PT, PT, R9, UR7, RZ ;  /* 0x0000000709097c10 */ /* 0x000fc8000fffe0ff */
[----:B------:R-:W-:-:S13]  /*09b0*/  ISETP.GE.AND P0, PT, R9, UR5, PT ;  /* 0x0000000509007c0c */ /* 0x000fda000bf06270 */
[----:B0-----:R-:W-:Y:S05]  /*09c0*/  @!P0 BRA `(.L_x_16) ;  /* 0xfffffffc00b48947 */ /* 0x001fea000383ffff */
[----:B------:R-:W-:Y:S05]  /*09d0*/  EXIT ;  /* 0x000000000000794d */ /* 0x000fea0003800000 */
        .weak           $__internal_0_$__cuda_sm3x_div_rn_noftz_f32_slowpath
        .type           $__internal_0_$__cuda_sm3x_div_rn_noftz_f32_slowpath,@function
        .size           $__internal_0_$__cuda_sm3x_div_rn_noftz_f32_slowpath,(.L_x_73 - $__internal_0_$__cuda_sm3x_div_rn_noftz_f32_slowpath)
$__internal_0_$__cuda_sm3x_div_rn_noftz_f32_slowpath:
[--C-:B------:R-:W-:Y:S01]  /*09e0*/  SHF.R.U32.HI R14, RZ, 0x17, R3.reuse ;  /* 0x00000017ff0e7819 */ /* 0x100fe20000011603 */
[----:B------:R-:W-:Y:S01]  /*09f0*/  BSSY.RECONVERGENT B2, `(.L_x_17) ;  /* 0x0000063000027945 */ /* 0x000fe20003800200 */
[----:B------:R-:W-:Y:S01]  /*0a00*/  SHF.R.U32.HI R15, RZ, 0x17, R0 ;  /* 0x00000017ff0f7819 */ /* 0x000fe20000011600 */
[----:B------:R-:W-:Y:S01]  /*0a10*/  IMAD.MOV.U32 R17, RZ, RZ, R3 ;  /* 0x000000ffff117224 */ /* 0x000fe200078e0003 */
[----:B------:R-:W-:Y:S02]  /*0a20*/  LOP3.LUT R14, R14, 0xff, RZ, 0xc0, !PT ;  /* 0x000000ff0e0e7812 */ /* 0x000fe400078ec0ff */
[----:B------:R-:W-:-:S03]  /*0a30*/  LOP3.LUT R20, R15, 0xff, RZ, 0xc0, !PT ;  /* 0x000000ff0f147812 */ /* 0x000fc600078ec0ff */
[----:B------:R-:W-:Y:S02]  /*0a40*/  VIADD R18, R14, 0xffffffff ;  /* 0xffffffff0e127836 */ /* 0x000fe40000000000 */
[----:B------:R-:W-:-:S03]  /*0a50*/  VIADD R16, R20, 0xffffffff ;  /* 0xffffffff14107836 */ /* 0x000fc60000000000 */
[----:B------:R-:W-:-:S04]  /*0a60*/  ISETP.GT.U32.AND P0, PT, R18, 0xfd, PT ;  /* 0x000000fd1200780c */ /* 0x000fc80003f04070 */
[----:B------:R-:W-:-:S13]  /*0a70*/  ISETP.GT.U32.OR P0, PT, R16, 0xfd, P0 ;  /* 0x000000fd1000780c */ /* 0x000fda0000704470 */
[----:B------:R-:W-:Y:S01]  /*0a80*/  @!P0 MOV R15, RZ ;  /* 0x000000ff000f8202 */ /* 0x000fe20000000f00 */
[----:B------:R-:W-:Y:S06]  /*0a90*/  @!P0 BRA `(.L_x_18) ;  /* 0x00000000005c8947 */ /* 0x000fec0003800000 */
[----:B------:R-:W-:Y:S02]  /*0aa0*/  FSETP.GTU.FTZ.AND P0, PT, |R0|, +INF , PT ;  /* 0x7f8000000000780b */ /* 0x000fe40003f1c200 */
[----:B------:R-:W-:-:S04]  /*0ab0*/  FSETP.GTU.FTZ.AND P1, PT, |R3|, +INF , PT ;  /* 0x7f8000000300780b */ /* 0x000fc80003f3c200 */
[----:B------:R-:W-:-:S13]  /*0ac0*/  PLOP3.LUT P0, PT, P0, P1, PT, 0xf8, 0x8f ;  /* 0x00000000008f781c */ /* 0x000fda0000703f70 */
[----:B------:R-:W-:Y:S05]  /*0ad0*/  @P0 BRA `(.L_x_19) ;  /* 0x00000004004c0947 */ /* 0x000fea0003800000 */
[----:B------:R-:W-:-:S13]  /*0ae0*/  LOP3.LUT P0, RZ, R17, 0x7fffffff, R0, 0xc8, !PT ;  /* 0x7fffffff11ff7812 */ /* 0x000fda000780c800 */
[----:B------:R-:W-:Y:S05]  /*0af0*/  @!P0 BRA `(.L_x_20) ;  /* 0x00000004003c8947 */ /* 0x000fea0003800000 */
[C---:B------:R-:W-:Y:S02]  /*0b00*/  FSETP.NEU.FTZ.AND P3, PT, |R0|.reuse, +INF , PT ;  /* 0x7f8000000000780b */ /* 0x040fe40003f7d200 */
[----:B------:R-:W-:Y:S02]  /*0b10*/  FSETP.NEU.FTZ.AND P1, PT, |R3|, +INF , PT ;  /* 0x7f8000000300780b */ /* 0x000fe40003f3d200 */
[----:B------:R-:W-:-:S11]  /*0b20*/  FSETP.NEU.FTZ.AND P0, PT, |R0|, +INF , PT ;  /* 0x7f8000000000780b */ /* 0x000fd60003f1d200 */
[----:B------:R-:W-:Y:S05]  /*0b30*/  @!P1 BRA !P3, `(.L_x_20) ;  /* 0x00000004002c9947 */ /* 0x000fea0005800000 */
[----:B------:R-:W-:-:S04]  /*0b40*/  LOP3.LUT P3, RZ, R0, 0x7fffffff, RZ, 0xc0, !PT ;  /* 0x7fffffff00ff7812 */ /* 0x000fc8000786c0ff */
[----:B------:R-:W-:-:S13]  /*0b50*/  PLOP3.LUT P1, PT, P1, P3, PT, 0x2f, 0xf2 ;  /* 0x0000000000f2781c */ /* 0x000fda0000f26577 */
[----:B------:R-:W-:Y:S05]  /*0b60*/  @P1 BRA `(.L_x_21) ;  /* 0x0000000400181947 */ /* 0x000fea0003800000 */
[----:B------:R-:W-:-:S04]  /*0b70*/  LOP3.LUT P1, RZ, R17, 0x7fffffff, RZ, 0xc0, !PT ;  /* 0x7fffffff11ff7812 */ /* 0x000fc8000782c0ff */
[----:B------:R-:W-:-:S13]  /*0b80*/  PLOP3.LUT P0, PT, P0, P1, PT, 0x2f, 0xf2 ;  /* 0x0000000000f2781c */ /* 0x000fda0000702577 */
[----:B------:R-:W-:Y:S05]  /*0b90*/  @P0 BRA `(.L_x_22) ;  /* 0x0000000400000947 */ /* 0x000fea0003800000 */
[----:B------:R-:W-:Y:S02]  /*0ba0*/  ISETP.GE.AND P0, PT, R16, RZ, PT ;  /* 0x000000ff1000720c */ /* 0x000fe40003f06270 */
[----:B------:R-:W-:-:S11]  /*0bb0*/  ISETP.GE.AND P1, PT, R18, RZ, PT ;  /* 0x000000ff1200720c */ /* 0x000fd60003f26270 */
[----:B------:R-:W-:Y:S02]  /*0bc0*/  @P0 IMAD.MOV.U32 R15, RZ, RZ, RZ ;  /* 0x000000ffff0f0224 */ /* 0x000fe400078e00ff */
[----:B------:R-:W-:Y:S01]  /*0bd0*/  @!P0 FFMA R0, R0, 1.84467440737095516160e+19, RZ ;  /* 0x5f80000000008823 */ /* 0x000fe200000000ff */
[----:B------:R-:W-:Y:S02]  /*0be0*/  @!P0 IMAD.MOV.U32 R15, RZ, RZ, -0x40 ;  /* 0xffffffc0ff0f8424 */ /* 0x000fe400078e00ff */
[----:B------:R-:W-:Y:S02]  /*0bf0*/  @!P1 FFMA R17, R3, 1.84467440737095516160e+19, RZ ;  /* 0x5f80000003119823 */ /* 0x000fe400000000ff */
[----:B------:R-:W-:-:S07]  /*0c00*/  @!P1 VIADD R15, R15, 0x40 ;  /* 0x000000400f0f9836 */ /* 0x000fce0000000000 */
.L_x_18:
[----:B------:R-:W-:Y:S01]  /*0c10*/  LEA R16, R14, 0xc0800000, 0x17 ;  /* 0xc08000000e107811 */ /* 0x000fe200078eb8ff */
[----:B------:R-:W-:Y:S03]  /*0c20*/  BSSY.RECONVERGENT B3, `(.L_x_23) ;  /* 0x0000036000037945 */ /* 0x000fe60003800200 */
[----:B------:R-:W-:Y:S01]  /*0c30*/  IADD3 R18, PT, PT, -R16, R17, RZ ;  /* 0x0000001110127210 */ /* 0x000fe20007ffe1ff */
[----:B------:R-:W-:-:S03]  /*0c40*/  VIADD R17, R20, 0xffffff81 ;  /* 0xffffff8114117836 */ /* 0x000fc60000000000 */
[----:B------:R0:W1:Y:S01]  /*0c50*/  MUFU.RCP R19, R18 ;  /* 0x0000001200137308 */ /* 0x0000620000001000 */
[----:B------:R-:W-:Y:S01]  /*0c60*/  FADD.FTZ R21, -R18, -RZ ;  /* 0x800000ff12157221 */ /* 0x000fe20000010100 */
[C---:B------:R-:W-:Y:S01]  /*0c70*/  IMAD R0, R17.reuse, -0x800000, R0 ;  /* 0xff80000011007824 */ /* 0x040fe200078e0200 */
[----:B0-----:R-:W-:-:S05]  /*0c80*/  IADD3 R18, PT, PT, R17, 0x7f, -R14 ;  /* 0x0000007f11127810 */ /* 0x001fca0007ffe80e */
[----:B------:R-:W-:Y:S02]  /*0c90*/  IMAD.IADD R15, R18, 0x1, R15 ;  /* 0x00000001120f7824 */ /* 0x000fe400078e020f */
[----:B-1----:R-:W-:-:S04]  /*0ca0*/  FFMA R16, R19, R21, 1 ;  /* 0x3f80000013107423 */ /* 0x002fc80000000015 */
[----:B------:R-:W-:-:S04]  /*0cb0*/  FFMA R19, R19, R16, R19 ;  /* 0x0000001013137223 */ /* 0x000fc80000000013 */
[----:B------:R-:W-:-:S04]  /*0cc0*/  FFMA R16, R0, R19, RZ ;  /* 0x0000001300107223 */ /* 0x000fc800000000ff */
[----:B------:R-:W-:-:S04]  /*0cd0*/  FFMA R20, R21, R16, R0 ;  /* 0x0000001015147223 */ /* 0x000fc80000000000 */
[----:B------:R-:W-:-:S04]  /*0ce0*/  FFMA R16, R19, R20, R16 ;  /* 0x0000001413107223 */ /* 0x000fc80000000010 */
[----:B------:R-:W-:-:S04]  /*0cf0*/  FFMA R21, R21, R16, R0 ;  /* 0x0000001015157223 */ /* 0x000fc80000000000 */
[----:B------:R-:W-:-:S05]  /*0d00*/  FFMA R0, R19, R21, R16 ;  /* 0x0000001513007223 */ /* 0x000fca0000000010 */
[----:B------:R-:W-:-:S04]  /*0d10*/  SHF.R.U32.HI R14, RZ, 0x17, R0 ;  /* 0x00000017ff0e7819 */ /* 0x000fc80000011600 */
[----:B------:R-:W-:-:S04]  /*0d20*/  LOP3.LUT R14, R14, 0xff, RZ, 0xc0, !PT ;  /* 0x000000ff0e0e7812 */ /* 0x000fc800078ec0ff */
[----:B------:R-:W-:-:S05]  /*0d30*/  IADD3 R17, PT, PT, R14, R15, RZ ;  /* 0x0000000f0e117210 */ /* 0x000fca0007ffe0ff */
[----:B------:R-:W-:-:S05]  /*0d40*/  VIADD R14, R17, 0xffffffff ;  /* 0xffffffff110e7836 */ /* 0x000fca0000000000 */
[----:B------:R-:W-:-:S13]  /*0d50*/  ISETP.GE.U32.AND P0, PT, R14, 0xfe, PT ;  /* 0x000000fe0e00780c */ /* 0x000fda0003f06070 */
[----:B------:R-:W-:Y:S05]  /*0d60*/  @!P0 BRA `(.L_x_24) ;  /* 0x0000000000808947 */ /* 0x000fea0003800000 */
[----:B------:R-:W-:-:S13]  /*0d70*/  ISETP.GT.AND P0, PT, R17, 0xfe, PT ;  /* 0x000000fe1100780c */ /* 0x000fda0003f04270 */
[----:B------:R-:W-:Y:S05]  /*0d80*/  @P0 BRA `(.L_x_25) ;  /* 0x00000000006c0947 */ /* 0x000fea0003800000 */
[----:B------:R-:W-:-:S13]  /*0d90*/  ISETP.GE.AND P0, PT, R17, 0x1, PT ;  /* 0x000000011100780c */ /* 0x000fda0003f06270 */
[----:B------:R-:W-:Y:S05]  /*0da0*/  @P0 BRA `(.L_x_26) ;  /* 0x0000000000740947 */ /* 0x000fea0003800000 */
[----:B------:R-:W-:Y:S02]  /*0db0*/  ISETP.GE.AND P0, PT, R17, -0x18, PT ;  /* 0xffffffe81100780c */ /* 0x000fe40003f06270 */
[----:B------:R-:W-:-:S11]  /*0dc0*/  LOP3.LUT R0, R0, 0x80000000, RZ, 0xc0, !PT ;  /* 0x8000000000007812 */ /* 0x000fd600078ec0ff */
[----:B------:R-:W-:Y:S05]  /*0dd0*/  @!P0 BRA `(.L_x_26) ;  /* 0x0000000000688947 */ /* 0x000fea0003800000 */
[-CC-:B------:R-:W-:Y:S01]  /*0de0*/  FFMA.RZ R14, R19, R21.reuse, R16.reuse ;  /* 0x00000015130e7223 */ /* 0x180fe2000000c010 */
[C---:B------:R-:W-:Y:S02]  /*0df0*/  ISETP.NE.AND P3, PT, R17.reuse, RZ, PT ;  /* 0x000000ff1100720c */ /* 0x040fe40003f65270 */
[----:B------:R-:W-:Y:S02]  /*0e00*/  ISETP.NE.AND P1, PT, R17, RZ, PT ;  /* 0x000000ff1100720c */ /* 0x000fe40003f25270 */
[----:B------:R-:W-:Y:S01]  /*0e10*/  LOP3.LUT R15, R14, 0x7fffff, RZ, 0xc0, !PT ;  /* 0x007fffff0e0f7812 */ /* 0x000fe200078ec0ff */
[CCC-:B------:R-:W-:Y:S01]  /*0e20*/  FFMA.RP R14, R19.reuse, R21.reuse, R16.reuse ;  /* 0x00000015130e7223 */ /* 0x1c0fe20000008010 */
[----:B------:R-:W-:Y:S01]  /*0e30*/  FFMA.RM R19, R19, R21, R16 ;  /* 0x0000001513137223 */ /* 0x000fe20000004010 */
[----:B------:R-:W-:Y:S01]  /*0e40*/  VIADD R16, R17, 0x20 ;  /* 0x0000002011107836 */ /* 0x000fe20000000000 */
[----:B------:R-:W-:Y:S02]  /*0e50*/  LOP3.LUT R15, R15, 0x800000, RZ, 0xfc, !PT ;  /* 0x008000000f0f7812 */ /* 0x000fe400078efcff */
[----:B------:R-:W-:-:S02]  /*0e60*/  IADD3 R17, PT, PT, -R17, RZ, RZ ;  /* 0x000000ff11117210 */ /* 0x000fc40007ffe1ff */
[----:B------:R-:W-:Y:S02]  /*0e70*/  SHF.L.U32 R16, R15, R16, RZ ;  /* 0x000000100f107219 */ /* 0x000fe400000006ff */
[----:B------:R-:W-:Y:S02]  /*0e80*/  FSETP.NEU.FTZ.AND P0, PT, R14, R19, PT ;  /* 0x000000130e00720b */ /* 0x000fe40003f1d000 */
[----:B------:R-:W-:Y:S02]  /*0e90*/  SEL R14, R17, RZ, P3 ;  /* 0x000000ff110e7207 */ /* 0x000fe40001800000 */
[----:B------:R-:W-:Y:S02]  /*0ea0*/  ISETP.NE.AND P1, PT, R16, RZ, P1 ;  /* 0x000000ff1000720c */ /* 0x000fe40000f25270 */
[----:B------:R-:W-:Y:S02]  /*0eb0*/  SHF.R.U32.HI R14, RZ, R14, R15 ;  /* 0x0000000eff0e7219 */ /* 0x000fe4000001160f */
[----:B------:R-:W-:-:S02]  /*0ec0*/  PLOP3.LUT P0, PT, P0, P1, PT, 0xf8, 0x8f ;  /* 0x00000000008f781c */ /* 0x000fc40000703f70 */
[----:B------:R-:W-:Y:S02]  /*0ed0*/  SHF.R.U32.HI R16, RZ, 0x1, R14 ;  /* 0x00000001ff107819 */ /* 0x000fe4000001160e */
[----:B------:R-:W-:-:S04]  /*0ee0*/  SEL R15, RZ, 0x1, !P0 ;  /* 0x00000001ff0f7807 */ /* 0x000fc80004000000 */
[----:B------:R-:W-:-:S04]  /*0ef0*/  LOP3.LUT R15, R15, 0x1, R16, 0xf8, !PT ;  /* 0x000000010f0f7812 */ /* 0x000fc800078ef810 */
[----:B------:R-:W-:-:S05]  /*0f00*/  LOP3.LUT R15, R15, R14, RZ, 0xc0, !PT ;  /* 0x0000000e0f0f7212 */ /* 0x000fca00078ec0ff */
[----:B------:R-:W-:-:S05]  /*0f10*/  IMAD.IADD R15, R16, 0x1, R15 ;  /* 0x00000001100f7824 */ /* 0x000fca00078e020f */
[----:B------:R-:W-:Y:S01]  /*0f20*/  LOP3.LUT R0, R15, R0, RZ, 0xfc, !PT ;  /* 0x000000000f007212 */ /* 0x000fe200078efcff */
[----:B------:R-:W-:Y:S06]  /*0f30*/  BRA `(.L_x_26) ;  /* 0x0000000000107947 */ /* 0x000fec0003800000 */
.L_x_25:
[----:B------:R-:W-:-:S04]  /*0f40*/  LOP3.LUT R0, R0, 0x80000000, RZ, 0xc0, !PT ;  /* 0x8000000000007812 */ /* 0x000fc800078ec0ff */
[----:B------:R-:W-:Y:S01]  /*0f50*/  LOP3.LUT R0, R0, 0x7f800000, RZ, 0xfc, !PT ;  /* 0x7f80000000007812 */ /* 0x000fe200078efcff */
[----:B------:R-:W-:Y:S06]  /*0f60*/  BRA `(.L_x_26) ;  /* 0x0000000000047947 */ /* 0x000fec0003800000 */
.L_x_24:
[----:B------:R-:W-:-:S07]  /*0f70*/  IMAD R0, R15, 0x800000, R0 ;  /* 0x008000000f007824 */ /* 0x000fce00078e0200 */
.L_x_26:
[----:B------:R-:W-:Y:S05]  /*0f80*/  BSYNC.RECONVERGENT B3 ;  /* 0x0000000000037941 */ /* 0x000fea0003800200 */
.L_x_23:
[----:B------:R-:W-:Y:S05]  /*0f90*/  BRA `(.L_x_27) ;  /* 0x0000000000207947 */ /* 0x000fea0003800000 */
.L_x_22:
[----:B------:R-:W-:-:S04]  /*0fa0*/  LOP3.LUT R0, R17, 0x80000000, R0, 0x48, !PT ;  /* 0x8000000011007812 */ /* 0x000fc800078e4800 */
[----:B------:R-:W-:Y:S01]  /*0fb0*/  LOP3.LUT R0, R0, 0x7f800000, RZ, 0xfc, !PT ;  /* 0x7f80000000007812 */ /* 0x000fe200078efcff */
[----:B------:R-:W-:Y:S06]  /*0fc0*/  BRA `(.L_x_27) ;  /* 0x0000000000147947 */ /* 0x000fec0003800000 */
.L_x_21:
[----:B------:R-:W-:Y:S01]  /*0fd0*/  LOP3.LUT R0, R17, 0x80000000, R0, 0x48, !PT ;  /* 0x8000000011007812 */ /* 0x000fe200078e4800 */
[----:B------:R-:W-:Y:S06]  /*0fe0*/  BRA `(.L_x_27) ;  /* 0x00000000000c7947 */ /* 0x000fec0003800000 */
.L_x_20:
[----:B------:R-:W0:Y:S01]  /*0ff0*/  MUFU.RSQ R0, -QNAN ;  /* 0xffc0000000007908 */ /* 0x000e220000001400 */
[----:B------:R-:W-:Y:S05]  /*1000*/  BRA `(.L_x_27) ;  /* 0x0000000000047947 */ /* 0x000fea0003800000 */
.L_x_19:
[----:B------:R-:W-:-:S07]  /*1010*/  FADD.FTZ R0, R0, R3 ;  /* 0x0000000300007221 */ /* 0x000fce0000010000 */
.L_x_27:
[----:B------:R-:W-:Y:S05]  /*1020*/  BSYNC.RECONVERGENT B2 ;  /* 0x0000000000027941 */ /* 0x000fea0003800200 */
.L_x_17:
[----:B------:R-:W-:Y:S01]  /*1030*/  MOV R14, R12 ;  /* 0x0000000c000e7202 */ /* 0x000fe20000000f00 */
[----:B------:R-:W-:-:S04]  /*1040*/  IMAD.MOV.U32 R15, RZ, RZ, 0x0 ;  /* 0x00000000ff0f7424 */ /* 0x000fc800078e00ff */
[----:B0-----:R-:W-:Y:S05]  /*1050*/  RET.REL.NODEC R14 `(_Z19softmax_temperaturePKfPfiif) ;  /* 0xffffffec0ee87950 */ /* 0x001fea0003c3ffff */
.L_x_28:
[----:B------:R-:W-:-:S00]  /*1060*/  BRA `(.L_x_28) ;  /* 0xfffffffc00fc7947 */ /* 0x000fc0000383ffff */
[----:B------:R-:W-:-:S00]  /*1070*/  NOP ;  /* 0x0000000000007918 */ /* 0x000fc00000000000 */
        /* <DEDUP_REMOVED lines=8> */
.L_x_73:


//--------------------- .text._Z11log_softmaxPKfPfii --------------------------
	.section	.text._Z11log_softmaxPKfPfii,"ax",@progbits
	.align	128
        .global         _Z11log_softmaxPKfPfii
        .type           _Z11log_softmaxPKfPfii,@function
        .size           _Z11log_softmaxPKfPfii,(.L_x_76 - _Z11log_softmaxPKfPfii)
        .other          _Z11log_softmaxPKfPfii,@"STO_CUDA_ENTRY STV_DEFAULT"
_Z11log_softmaxPKfPfii:
.text._Z11log_softmaxPKfPfii:
        /* <DEDUP_REMOVED lines=9> */
[----:B------:R-:W-:Y:S01]  /*0090*/  MOV R4, 0xff800000 ;  /* 0xff80000000047802 */ /* 0x000fe20000000f00 */
[----:B------:R-:W3:Y:S04]  /*00a0*/  LDCU.64 UR8, c[0x0][0x358] ;  /* 0x00006b00ff0877ac */ /* 0x000ee80008000a00 */
[----:B------:R-:W4:Y:S01]  /*00b0*/  LDC.64 R2, c[0x0][0x380] ;  /* 0x0000e000ff027b82 */ /* 0x000f220000000a00 */
[----:B-1----:R-:W-:Y:S01]  /*00c0*/  IMAD R0, R8, UR4, RZ ;  /* 0x0000000408007c24 */ /* 0x002fe2000f8e02ff */
[----:B0-----:R-:W-:-:S03]  /*00d0*/  ISETP.GE.AND P0, PT, R5, R8, PT ;  /* 0x000000080500720c */ /* 0x001fc60003f06270 */
[----:B----4-:R-:W-:-:S10]  /*00e0*/  IMAD.WIDE R2, R0, 0x4, R2 ;  /* 0x0000000400027825 */ /* 0x010fd400078e0202 */
[----:B--23--:R-:W-:Y:S05]  /*00f0*/  @P0 BRA `(.L_x_30) ;  /* 0x0000000000200947 */ /* 0x00cfea0003800000 */
[----:B------:R-:W-:Y:S01]  /*0100*/  IMAD.MOV.U32 R4, RZ, RZ, -0x800000 ;  /* 0xff800000ff047424 */ /* 0x000fe200078e00ff */
[----:B------:R-:W-:-:S07]  /*0110*/  MOV R9, R5 ;  /* 0x0000000500097202 */ /* 0x000fce0000000f00 */
.L_x_31:
[----:B------:R-:W-:-:S06]  /*0120*/  IMAD.WIDE R6, R9, 0x4, R2 ;  /* 0x0000000409067825 */ /* 0x000fcc00078e0202 */
[----:B------:R-:W2:Y:S01]  /*0130*/  LDG.E R7, desc[UR8][R6.64] ;  /* 0x0000000806077981 */ /* 0x000ea2000c1e1900 */
[----:B------:R-:W-:-:S05]  /*0140*/  VIADD R9, R9, UR6 ;  /* 0x0000000609097c36 */ /* 0x000fca0008000000 */
[----:B------:R-:W-:Y:S02]  /*0150*/  ISETP.GE.AND P0, PT, R9, R8, PT ;  /* 0x000000080900720c */ /* 0x000fe40003f06270 */
[----:B--2---:R-:W-:-:S11]  /*0160*/  FMNMX R4, R7, R4, !PT ;  /* 0x0000000407047209 */ /* 0x004fd60007800000 */
[----:B------:R-:W-:Y:S05]  /*0170*/  @!P0 BRA `(.L_x_31) ;  /* 0xfffffffc00e88947 */ /* 0x000fea000383ffff */
.L_x_30:
[----:B------:R-:W-:Y:S05]  /*0180*/  BSYNC.RECONVERGENT B0 ;  /* 0x0000000000007941 */ /* 0x000fea0003800200 */
.L_x_29:
[----:B------:R-:W0:Y:S01]  /*0190*/  S2UR UR5, SR_CgaCtaId ;  /* 0x00000000000579c3 */ /* 0x000e220000008800 */
[----:B------:R-:W-:Y:S01]  /*01a0*/  UMOV UR4, 0x400 ;  /* 0x0000040000047882 */ /* 0x000fe20000000000 */
[----:B------:R-:W-:Y:S02]  /*01b0*/  UISETP.GE.U32.AND UP0, UPT, UR6, 0x2, UPT ;  /* 0x000000020600788c */ /* 0x000fe4000bf06070 */
[----:B0-----:R-:W-:-:S06]  /*01c0*/  ULEA UR4, UR5, UR4, 0x18 ;  /* 0x0000000405047291 */ /* 0x001fcc000f8ec0ff */
[----:B------:R-:W-:-:S05]  /*01d0*/  LEA R9, R5, UR4, 0x2 ;  /* 0x0000000405097c11 */ /* 0x000fca000f8e10ff */
[----:B------:R0:W-:Y:S01]  /*01e0*/  STS [R9], R4 ;  /* 0x0000000409007388 */ /* 0x0001e20000000800 */
[----:B------:R-:W-:Y:S06]  /*01f0*/  BAR.SYNC.DEFER_BLOCKING 0x0 ;  /* 0x0000000000007b1d */ /* 0x000fec0000010000 */
[----:B------:R-:W-:Y:S05]  /*0200*/  BRA.U !UP0, `(.L_x_32) ;  /* 0x0000000108307547 */ /* 0x000fea000b800000 */
[----:B0-----:R-:W-:-:S07]  /*0210*/  MOV R4, UR6 ;  /* 0x0000000600047c02 */ /* 0x001fce0008000f00 */
.L_x_33:
[----:B------:R-:W-:-:S04]  /*0220*/  SHF.R.U32.HI R8, RZ, 0x1, R4 ;  /* 0x00000001ff087819 */ /* 0x000fc80000011604 */
[----:B------:R-:W-:-:S13]  /*0230*/  ISETP.GE.U32.AND P0, PT, R5, R8, PT ;  /* 0x000000080500720c */ /* 0x000fda0003f06070 */
[----:B------:R-:W-:Y:S01]  /*0240*/  @!P0 IMAD R7, R8, 0x4, R9 ;  /* 0x0000000408078824 */ /* 0x000fe200078e0209 */
[----:B------:R-:W-:Y:S05]  /*0250*/  @!P0 LDS R6, [R9] ;  /* 0x0000000009068984 */ /* 0x000fea0000000800 */
[----:B------:R-:W0:Y:S02]  /*0260*/  @!P0 LDS R7, [R7] ;  /* 0x0000000007078984 */ /* 0x000e240000000800 */
[----:B0-----:R-:W-:-:S05]  /*0270*/  @!P0 FMNMX R6, R6, R7, !PT ;  /* 0x0000000706068209 */ /* 0x001fca0007800000 */
[----:B------:R1:W-:Y:S01]  /*0280*/  @!P0 STS [R9], R6 ;  /* 0x0000000609008388 */ /* 0x0003e20000000800 */
[----:B------:R-:W-:Y:S01]  /*0290*/  BAR.SYNC.DEFER_BLOCKING 0x0 ;  /* 0x0000000000007b1d */ /* 0x000fe20000010000 */
[----:B------:R-:W-:Y:S02]  /*02a0*/  ISETP.GT.U32.AND P0, PT, R4, 0x3, PT ;  /* 0x000000030400780c */ /* 0x000fe40003f04070 */
[----:B------:R-:W-:-:S11]  /*02b0*/  MOV R4, R8 ;  /* 0x0000000800047202 */ /* 0x000fd60000000f00 */
[----:B-1----:R-:W-:Y:S05]  /*02c0*/  @P0 BRA `(.L_x_33) ;  /* 0xfffffffc00d40947 */ /* 0x002fea000383ffff */
.L_x_32:
[----:B------:R-:W1:Y:S01]  /*02d0*/  S2UR UR5, SR_CgaCtaId ;  /* 0x00000000000579c3 */ /* 0x000e620000008800 */
[----:B------:R-:W2:Y:S01]  /*02e0*/  LDCU UR7, c[0x0][0x394] ;  /* 0x00007280ff0777ac */ /* 0x000ea20008000800 */
[----:B------:R-:W-:Y:S01]  /*02f0*/  BSSY.RECONVERGENT B0, `(.L_x_34) ;  /* 0x000001a000007945 */ /* 0x000fe20003800200 */
[----:B------:R-:W-:Y:S01]  /*0300*/  IMAD.MOV.U32 R8, RZ, RZ, RZ ;  /* 0x000000ffff087224 */ /* 0x000fe200078e00ff */
[----:B------:R-:W-:Y:S01]  /*0310*/  UMOV UR4, 0x400 ;  /* 0x0000040000047882 */ /* 0x000fe20000000000 */
[----:B--2---:R-:W-:Y:S01]  /*0320*/  ISETP.GE.AND P0, PT, R5, UR7, PT ;  /* 0x0000000705007c0c */ /* 0x004fe2000bf06270 */
[----:B-1----:R-:W-:-:S09]  /*0330*/  ULEA UR4, UR5, UR4, 0x18 ;  /* 0x0000000405047291 */ /* 0x002fd2000f8ec0ff */
[----:B0-----:R-:W0:Y:S01]  /*0340*/  LDS R4, [UR4] ;  /* 0x00000004ff047984 */ /* 0x001e220008000800 */
[----:B------:R-:W-:Y:S06]  /*0350*/  BAR.SYNC.DEFER_BLOCKING 0x0 ;  /* 0x0000000000007b1d */ /* 0x000fec0000010000 */
[----:B------:R-:W-:Y:S05]  /*0360*/  @P0 BRA `(.L_x_35) ;  /* 0x0000000000480947 */ /* 0x000fea0003800000 */
[----:B------:R-:W-:Y:S02]  /*0370*/  HFMA2 R8, -RZ, RZ, 0, 0 ;  /* 0x00000000ff087431 */ /* 0x000fe400000001ff */
[----:B------:R-:W-:-:S07]  /*0380*/  IMAD.MOV.U32 R9, RZ, RZ, R5 ;  /* 0x000000ffff097224 */ /* 0x000fce00078e0005 */
.L_x_36:
[----:B------:R-:W-:-:S06]  /*0390*/  IMAD.WIDE R6, R9, 0x4, R2 ;  /* 0x0000000409067825 */ /* 0x000fcc00078e0202 */
[----:B------:R-:W0:Y:S01]  /*03a0*/  LDG.E R7, desc[UR8][R6.64] ;  /* 0x0000000806077981 */ /* 0x000e22000c1e1900 */
[----:B------:R-:W-:Y:S01]  /*03b0*/  MOV R11, 0x3bbb989d ;  /* 0x3bbb989d000b7802 */ /* 0x000fe20000000f00 */
[----:B------:R-:W-:Y:S01]  /*03c0*/  IMAD.MOV.U32 R12, RZ, RZ, 0x437c0000 ;  /* 0x437c0000ff0c7424 */ /* 0x000fe200078e00ff */
[----:B------:R-:W-:-:S04]  /*03d0*/  IADD3 R9, PT, PT, R9, UR6, RZ ;  /* 0x0000000609097c10 */ /* 0x000fc8000fffe0ff */
[----:B------:R-:W-:Y:S01]  /*03e0*/  ISETP.GE.AND P0, PT, R9, UR7, PT ;  /* 0x0000000709007c0c */ /* 0x000fe2000bf06270 */
[----:B0-----:R-:W-:-:S04]  /*03f0*/  FADD R10, -R4, R7 ;  /* 0x00000007040a7221 */ /* 0x001fc80000000100 */
[----:B------:R-:W-:-:S04]  /*0400*/  FFMA.SAT R11, R10, R11, 0.5 ;  /* 0x3f0000000a0b7423 */ /* 0x000fc8000000200b */
[----:B------:R-:W-:-:S04]  /*0410*/  FFMA.RM R11, R11, R12, 12582913 ;  /* 0x4b4000010b0b7423 */ /* 0x000fc8000000400c */
[C---:B------:R-:W-:Y:S01]  /*0420*/  FADD R13, R11.reuse, -12583039 ;  /* 0xcb40007f0b0d7421 */ /* 0x040fe20000000000 */
[----:B------:R-:W-:-:S03]  /*0430*/  IMAD.SHL.U32 R11, R11, 0x800000, RZ ;  /* 0x008000000b0b7824 */ /* 0x000fc600078e00ff */
[----:B------:R-:W-:-:S04]  /*0440*/  FFMA R13, R10, 1.4426950216293334961, -R13 ;  /* 0x3fb8aa3b0a0d7823 */ /* 0x000fc8000000080d */
[----:B------:R-:W-:-:S06]  /*0450*/  FFMA R13, R10, 1.925963033500011079e-08, R13 ;  /* 0x32a570600a0d7823 */ /* 0x000fcc000000000d */
[----:B------:R-:W0:Y:S02]  /*0460*/  MUFU.EX2 R13, R13 ;  /* 0x0000000d000d7308 */ /* 0x000e240000000800 */
[----:B0-----:R-:W-:Y:S01]  /*0470*/  FFMA R8, R11, R13, R8 ;  /* 0x0000000d0b087223 */ /* 0x001fe20000000008 */
[----:B------:R-:W-:Y:S06]  /*0480*/  @!P0 BRA `(.L_x_36) ;  /* 0xfffffffc00c08947 */ /* 0x000fec000383ffff */
.L_x_35:
[----:B------:R-:W-:Y:S05]  /*0490*/  BSYNC.RECONVERGENT B0 ;  /* 0x0000000000007941 */ /* 0x000fea0003800200 */
.L_x_34:
[----:B------:R-:W-:Y:S02]  /*04a0*/  ULEA UR4, UR6, UR4, 0x2 ;  /* 0x0000000406047291 */ /* 0x000fe4000f8e10ff */
[----:B------:R-:W-:-:S04]  /*04b0*/  UISETP.GE.U32.AND UP0, UPT, UR6, 0x2, UPT ;  /* 0x000000020600788c */ /* 0x000fc8000bf06070 */
[----:B------:R-:W-:-:S05]  /*04c0*/  LEA R9, R5, UR4, 0x2 ;  /* 0x0000000405097c11 */ /* 0x000fca000f8e10ff */
[----:B------:R1:W-:Y:S01]  /*04d0*/  STS [R9], R8 ;  /* 0x0000000809007388 */ /* 0x0003e20000000800 */
[----:B------:R-:W-:Y:S06]  /*04e0*/  BAR.SYNC.DEFER_BLOCKING 0x0 ;  /* 0x0000000000007b1d */ /* 0x000fec0000010000 */
[----:B------:R-:W-:Y:S05]  /*04f0*/  BRA.U !UP0, `(.L_x_37) ;  /* 0x0000000108307547 */ /* 0x000fea000b800000 */
[----:B------:R-:W-:-:S07]  /*0500*/  MOV R6, UR6 ;  /* 0x0000000600067c02 */ /* 0x000fce0008000f00 */
.L_x_38:
[----:B------:R-:W-:-:S04]  /*0510*/  SHF.R.U32.HI R10, RZ, 0x1, R6 ;  /* 0x00000001ff0a7819 */ /* 0x000fc80000011606 */
[----:B------:R-:W-:-:S13]  /*0520*/  ISETP.GE.U32.AND P0, PT, R5, R10, PT ;  /* 0x0000000a0500720c */ /* 0x000fda0003f06070 */
[----:B------:R-:W-:Y:S01]  /*0530*/  @!P0 IMAD R7, R10, 0x4, R9 ;  /* 0x000000040a078824 */ /* 0x000fe200078e0209 */
[----:B-1----:R-:W-:Y:S05]  /*0540*/  @!P0 LDS R8, [R9] ;  /* 0x0000000009088984 */ /* 0x002fea0000000800 */
[----:B------:R-:W1:Y:S02]  /*0550*/  @!P0 LDS R7, [R7] ;  /* 0x0000000007078984 */ /* 0x000e640000000800 */
[----:B-1----:R-:W-:-:S05]  /*0560*/  @!P0 FADD R8, R7, R8 ;  /* 0x0000000807088221 */ /* 0x002fca0000000000 */
[----:B------:R2:W-:Y:S01]  /*0570*/  @!P0 STS [R9], R8 ;  /* 0x0000000809008388 */ /* 0x0005e20000000800 */
[----:B------:R-:W-:Y:S01]  /*0580*/  BAR.SYNC.DEFER_BLOCKING 0x0 ;  /* 0x0000000000007b1d */ /* 0x000fe20000010000 */
[----:B------:R-:W-:Y:S02]  /*0590*/  ISETP.GT.U32.AND P0, PT, R6, 0x3, PT ;  /* 0x000000030600780c */ /* 0x000fe40003f04070 */
[----:B------:R-:W-:-:S11]  /*05a0*/  MOV R6, R10 ;  /* 0x0000000a00067202 */ /* 0x000fd60000000f00 */
[----:B--2---:R-:W-:Y:S05]  /*05b0*/  @P0 BRA `(.L_x_38) ;  /* 0xfffffffc00d40947 */ /* 0x004fea000383ffff */
.L_x_37:
[----:B------:R-:W2:Y:S01]  /*05c0*/  LDCU UR7, c[0x0][0x394] ;  /* 0x00007280ff0777ac */ /* 0x000ea20008000800 */
[----:B------:R-:W3:Y:S01]  /*05d0*/  LDS R6, [UR4] ;  /* 0x00000004ff067984 */ /* 0x000ee20008000800 */
[----:B------:R-:W-:Y:S01]  /*05e0*/  BAR.SYNC.DEFER_BLOCKING 0x0 ;  /* 0x0000000000007b1d */ /* 0x000fe20000010000 */
[----:B--2---:R-:W-:-:S13]  /*05f0*/  ISETP.GE.AND P0, PT, R5, UR7, PT ;  /* 0x0000000705007c0c */ /* 0x004fda000bf06270 */
[----:B------:R-:W-:Y:S05]  /*0600*/  @P0 EXIT ;  /* 0x000000000000094d */ /* 0x000fea0003800000 */
[----:B---3--:R-:W-:Y:S01]  /*0610*/  FSETP.GEU.AND P0, PT, R6, 1.175494350822287508e-38, PT ;  /* 0x008000000600780b */ /* 0x008fe20003f0e000 */
[----:B-1----:R-:W-:Y:S01]  /*0620*/  IMAD.MOV.U32 R9, RZ, RZ, 0x3e055027 ;  /* 0x3e055027ff097424 */ /* 0x002fe200078e00ff */
[----:B------:R-:W-:Y:S01]  /*0630*/  MOV R11, 0x7f800000 ;  /* 0x7f800000000b7802 */ /* 0x000fe20000000f00 */
[----:B------:R-:W1:Y:S01]  /*0640*/  LDCU.64 UR4, c[0x0][0x388] ;  /* 0x00007100ff0477ac */ /* 0x000e620008000a00 */
[----:B------:R-:W-:-:S09]  /*0650*/  FSEL R10, RZ, -23, P0 ;  /* 0xc1b80000ff0a7808 */ /* 0x000fd20000000000 */
[----:B------:R-:W-:-:S04]  /*0660*/  @!P0 FMUL R6, R6, 8388608 ;  /* 0x4b00000006068820 */ /* 0x000fc80000400000 */
[C---:B------:R-:W-:Y:S01]  /*0670*/  VIADD R7, R6.reuse, 0xc0d55555 ;  /* 0xc0d5555506077836 */ /* 0x040fe20000000000 */
[C---:B------:R-:W-:Y:S02]  /*0680*/  ISETP.GT.U32.AND P0, PT, R6.reuse, 0x7f7fffff, PT ;  /* 0x7f7fffff0600780c */ /* 0x040fe40003f04070 */
[----:B------:R-:W-:Y:S02]  /*0690*/  FSETP.NEU.AND P1, PT, R6, RZ, PT ;  /* 0x000000ff0600720b */ /* 0x000fe40003f2d000 */
[----:B------:R-:W-:-:S04]  /*06a0*/  LOP3.LUT R7, R7, 0xff800000, RZ, 0xc0, !PT ;  /* 0xff80000007077812 */ /* 0x000fc800078ec0ff */
[-C--:B------:R-:W-:Y:S02]  /*06b0*/  IADD3 R8, PT, PT, R6, -R7.reuse, RZ ;  /* 0x8000000706087210 */ /* 0x080fe40007ffe0ff */
[----:B------:R-:W-:-:S03]  /*06c0*/  I2FP.F32.S32 R7, R7 ;  /* 0x0000000700077245 */ /* 0x000fc60000201400 */
[----:B------:R-:W-:Y:S02]  /*06d0*/  FADD R8, R8, -1 ;  /* 0xbf80000008087421 */ /* 0x000fe40000000000 */
[----:B------:R-:W-:Y:S01]  /*06e0*/  FFMA R10, R7, 1.1920928955078125e-07, R10 ;  /* 0x34000000070a7823 */ /* 0x000fe2000000000a */
[----:B------:R-:W-:Y:S01]  /*06f0*/  FFMA R7, R6, R11, +INF ;  /* 0x7f80000006077423 */ /* 0x000fe2000000000b */
[----:B------:R-:W-:-:S04]  /*0700*/  FFMA R9, R8, -R9, 0.14084610342979431152 ;  /* 0x3e1039f608097423 */ /* 0x000fc80000000809 */
[----:B------:R-:W-:-:S04]  /*0710*/  FFMA R9, R8, R9, -0.12148627638816833496 ;  /* 0xbdf8cdcc08097423 */ /* 0x000fc80000000009 */
[----:B------:R-:W-:-:S04]  /*0720*/  FFMA R9, R8, R9, 0.13980610668659210205 ;  /* 0x3e0f295508097423 */ /* 0x000fc80000000009 */
[----:B------:R-:W-:-:S04]  /*0730*/  FFMA R9, R8, R9, -0.16684235632419586182 ;  /* 0xbe2ad8b908097423 */ /* 0x000fc80000000009 */
[----:B------:R-:W-:-:S04]  /*0740*/  FFMA R9, R8, R9, 0.20012299716472625732 ;  /* 0x3e4ced0b08097423 */ /* 0x000fc80000000009 */
[----:B------:R-:W-:-:S04]  /*0750*/  FFMA R9, R8, R9, -0.24999669194221496582 ;  /* 0xbe7fff2208097423 */ /* 0x000fc80000000009 */
[----:B------:R-:W-:-:S04]  /*0760*/  FFMA R9, R8, R9, 0.33333182334899902344 ;  /* 0x3eaaaa7808097423 */ /* 0x000fc80000000009 */
[----:B------:R-:W-:-:S04]  /*0770*/  FFMA R9, R8, R9, -0.5 ;  /* 0xbf00000008097423 */ /* 0x000fc80000000009 */
[----:B------:R-:W-:-:S04]  /*0780*/  FMUL R9, R8, R9 ;  /* 0x0000000908097220 */ /* 0x000fc80000400000 */
[----:B------:R-:W-:-:S04]  /*0790*/  FFMA R9, R8, R9, R8 ;  /* 0x0000000908097223 */ /* 0x000fc80000000008 */
[----:B------:R-:W-:-:S05]  /*07a0*/  @!P0 FFMA R7, R10, 0.69314718246459960938, R9 ;  /* 0x3f3172180a078823 */ /* 0x000fca0000000009 */
[----:B-1----:R-:W-:-:S07]  /*07b0*/  FSEL R10, R7, -INF , P1 ;  /* 0xff800000070a7808 */ /* 0x002fce0000800000 */
.L_x_39:
[----:B------:R-:W-:-:S06]  /*07c0*/  IMAD.WIDE R6, R5, 0x4, R2 ;  /* 0x0000000405067825 */ /* 0x000fcc00078e0202 */
[----:B------:R-:W0:Y:S01]  /*07d0*/  LDG.E R7, desc[UR8][R6.64] ;  /* 0x0000000806077981 */ /* 0x000e22000c1e1900 */
[----:B-1----:R-:W-:Y:S02]  /*07e0*/  SHF.R.S32.HI R9, RZ, 0x1f, R5 ;  /* 0x0000001fff097819 */ /* 0x002fe40000011405 */
[C---:B------:R-:W-:Y:S02]  /*07f0*/  IADD3 R12, P0, PT, R0.reuse, R5, RZ ;  /* 0x00000005000c7210 */ /* 0x040fe40007f1e0ff */
[----:B------:R-:W-:Y:S02]  /*0800*/  IADD3 R5, PT, PT, R5, UR6, RZ ;  /* 0x0000000605057c10 */ /* 0x000fe4000fffe0ff */
[----:B------:R-:W-:Y:S02]  /*0810*/  LEA.HI.X.SX32 R9, R0, R9, 0x1, P0 ;  /* 0x0000000900097211 */ /* 0x000fe400000f0eff */
[----:B------:R-:W-:-:S04]  /*0820*/  LEA R8, P0, R12, UR4, 0x2 ;  /* 0x000000040c087c11 */ /* 0x000fc8000f8010ff */
[----:B------:R-:W-:Y:S02]  /*0830*/  LEA.HI.X R9, R12, UR5, R9, 0x2, P0 ;  /* 0x000000050c097c11 */ /* 0x000fe400080f1409 */
[----:B------:R-:W-:Y:S01]  /*0840*/  ISETP.GE.AND P0, PT, R5, UR7, PT ;  /* 0x0000000705007c0c */ /* 0x000fe2000bf06270 */
[----:B0-----:R-:W-:-:S04]  /*0850*/  FADD R11, -R4, R7 ;  /* 0x00000007040b7221 */ /* 0x001fc80000000100 */
[----:B------:R-:W-:-:S05]  /*0860*/  FADD R11, -R10, R11 ;  /* 0x0000000b0a0b7221 */ /* 0x000fca0000000100 */
[----:B------:R1:W-:Y:S03]  /*0870*/  STG.E desc[UR8][R8.64], R11 ;  /* 0x0000000b08007986 */ /* 0x0003e6000c101908 */
[----:B------:R-:W-:Y:S05]  /*0880*/  @!P0 BRA `(.L_x_39) ;  /* 0xfffffffc00cc8947 */ /* 0x000fea000383ffff */
[----:B------:R-:W-:Y:S05]  /*0890*/  EXIT ;  /* 0x000000000000794d */ /* 0x000fea0003800000 */
.L_x_40:
        /* <DEDUP_REMOVED lines=14> */
.L_x_76:


//--------------------- .text._Z16softmax_backwardPKfS0_Pfii --------------------------
	.section	.text._Z16softmax_backwardPKfS0_Pfii,"ax",@progbits
	.align	128
        .global         _Z16softmax_backwardPKfS0_Pfii
        .type           _Z16softmax_backwardPKfS0_Pfii,@function
        .size           _Z16softmax_backwardPKfS0_Pfii,(.L_x_77 - _Z16softmax_backwardPKfS0_Pfii)
        .other          _Z16softmax_backwardPKfS0_Pfii,@"STO_CUDA_ENTRY STV_DEFAULT"
_Z16softmax_backwardPKfS0_Pfii:
.text._Z16softmax_backwardPKfS0_Pfii:
[----:B------:R-:W-:Y:S08]  /*0000*/  LDC R1, c[0x0][0x37c] ;  /* 0x0000df00ff017b82 */ /* 0x000ff00000000800 */
[----:B------:R-:W0:Y:S08]  /*0010*/  S2UR UR4, SR_CTAID.X ;  /* 0x00000000000479c3 */ /* 0x000e300000002500 */
[----:B------:R-:W0:Y:S02]  /*0020*/  LDC R0, c[0x0][0x398] ;  /* 0x0000e600ff007b82 */ /* 0x000e240000000800 */
[----:B0-----:R-:W-:-:S13]  /*0030*/  ISETP.LE.AND P0, PT, R0, UR4, PT ;  /* 0x0000000400007c0c */ /* 0x001fda000bf03270 */
[----:B------:R-:W-:Y:S05]  /*0040*/  @P0 EXIT ;  /* 0x000000000000094d */ /* 0x000fea0003800000 */
[----:B------:R-:W0:Y:S01]  /*0050*/  S2R R7, SR_TID.X ;  /* 0x0000000000077919 */ /* 0x000e220000002100 */
[----:B------:R-:W1:Y:S01]  /*0060*/  LDC R14, c[0x0][0x39c] ;  /* 0x0000e700ff0e7b82 */ /* 0x000e620000000800 */
[----:B------:R-:W2:Y:S01]  /*0070*/  LDCU.64 UR8, c[0x0][0x358] ;  /* 0x00006b00ff0877ac */ /* 0x000ea20008000a00 */
[----:B------:R-:W-:Y:S01]  /*0080*/  BSSY.RECONVERGENT B0, `(.L_x_41) ;  /* 0x0000014000007945 */ /* 0x000fe20003800200 */
[----:B------:R-:W-:-:S05]  /*0090*/  IMAD.MOV.U32 R6, RZ, RZ, RZ ;  /* 0x000000ffff067224 */ /* 0x000fca00078e00ff */
[----:B------:R-:W3:Y:S08]  /*00a0*/  LDC.64 R2, c[0x0][0x380] ;  /* 0x0000e000ff027b82 */ /* 0x000ef00000000a00 */
[----:B------:R-:W4:Y:S01]  /*00b0*/  LDC.64 R4, c[0x0][0x388] ;  /* 0x0000e200ff047b82 */ /* 0x000f220000000a00 */
[----:B-1----:R-:W-:Y:S01]  /*00c0*/  IMAD R0, R14, UR4, RZ ;  /* 0x000000040e007c24 */ /* 0x002fe2000f8e02ff */
[----:B0-----:R-:W-:-:S03]  /*00d0*/  ISETP.GE.AND P0, PT, R7, R14, PT ;  /* 0x0000000e0700720c */ /* 0x001fc60003f06270 */
[----:B---3--:R-:W-:-:S04]  /*00e0*/  IMAD.WIDE R2, R0, 0x4, R2 ;  /* 0x0000000400027825 */ /* 0x008fc800078e0202 */
[----:B----4-:R-:W-:-:S06]  /*00f0*/  IMAD.WIDE R4, R0, 0x4, R4 ;  /* 0x0000000400047825 */ /* 0x010fcc00078e0204 */
[----:B--2---:R-:W-:Y:S05]  /*0100*/  @P0 BRA `(.L_x_42) ;  /* 0x00000000002c0947 */ /* 0x004fea0003800000 */
[----:B------:R-:W0:Y:S01]  /*0110*/  LDC R12, c[0x0][0x360] ;  /* 0x0000d800ff0c7b82 */ /* 0x000e220000000800 */
[----:B------:R-:W-:Y:S01]  /*0120*/  IMAD.MOV.U32 R6, RZ, RZ, RZ ;  /* 0x000000ffff067224 */ /* 0x000fe200078e00ff */
[----:B------:R-:W-:-:S07]  /*0130*/  MOV R13, R7 ;  /* 0x00000007000d7202 */ /* 0x000fce0000000f00 */
.L_x_43:
[----:B------:R-:W-:-:S04]  /*0140*/  IMAD.WIDE R8, R13, 0x4, R2 ;  /* 0x000000040d087825 */ /* 0x000fc800078e0202 */
[----:B------:R-:W-:Y:S02]  /*0150*/  IMAD.WIDE R10, R13, 0x4, R4 ;  /* 0x000000040d0a7825 */ /* 0x000fe400078e0204 */
[----:B------:R-:W2:Y:S04]  /*0160*/  LDG.E R9, desc[UR8][R8.64] ;  /* 0x0000000808097981 */ /* 0x000ea8000c1e1900 */
[----:B------:R-:W2:Y:S01]  /*0170*/  LDG.E R10, desc[UR8][R10.64] ;  /* 0x000000080a0a7981 */ /* 0x000ea2000c1e1900 */
[----:B0-----:R-:W-:-:S05]  /*0180*/  IMAD.IADD R13, R12, 0x1, R13 ;  /* 0x000000010c0d7824 */ /* 0x001fca00078e020d */
[----:B------:R-:W-:Y:S01]  /*0190*/  ISETP.GE.AND P0, PT, R13, R14, PT ;  /* 0x0000000e0d00720c */ /* 0x000fe20003f06270 */
[----:B--2---:R-:W-:-:S12]  /*01a0*/  FFMA R6, R9, R10, R6 ;  /* 0x0000000a09067223 */ /* 0x004fd80000000006 */
[----:B------:R-:W-:Y:S05]  /*01b0*/  @!P0 BRA `(.L_x_43) ;  /* 0xfffffffc00e08947 */ /* 0x000fea000383ffff */
.L_x_42:
[----:B------:R-:W-:Y:S05]  /*01c0*/  BSYNC.RECONVERGENT B0 ;  /* 0x0000000000007941 */ /* 0x000fea0003800200 */
.L_x_41:
[----:B------:R-:W0:Y:S01]  /*01d0*/  S2UR UR5, SR_CgaCtaId ;  /* 0x00000000000579c3 */ /* 0x000e220000008800 */
[----:B------:R-:W-:Y:S01]  /*01e0*/  UMOV UR4, 0x400 ;  /* 0x0000040000047882 */ /* 0x000fe20000000000 */
[----:B------:R-:W1:Y:S02]  /*01f0*/  LDCU UR6, c[0x0][0x360] ;  /* 0x00006c00ff0677ac */ /* 0x000e640008000800 */
[----:B-1----:R-:W-:Y:S02]  /*0200*/  UISETP.GE.U32.AND UP0, UPT, UR6, 0x2, UPT ;  /* 0x000000020600788c */ /* 0x002fe4000bf06070 */
[----:B0-----:R-:W-:-:S06]  /*0210*/  ULEA UR4, UR5, UR4, 0x18 ;  /* 0x0000000405047291 */ /* 0x001fcc000f8ec0ff */
[----:B------:R-:W-:-:S05]  /*0220*/  LEA R10, R7, UR4, 0x2 ;  /* 0x00000004070a7c11 */ /* 0x000fca000f8e10ff */
[----:B------:R0:W-:Y:S01]  /*0230*/  STS [R10], R6 ;  /* 0x000000060a007388 */ /* 0x0001e20000000800 */
[----:B------:R-:W-:Y:S06]  /*0240*/  BAR.SYNC.DEFER_BLOCKING 0x0 ;  /* 0x0000000000007b1d */ /* 0x000fec0000010000 */
[----:B------:R-:W-:Y:S05]  /*0250*/  BRA.U !UP0, `(.L_x_44) ;  /* 0x0000000108307547 */ /* 0x000fea000b800000 */
[----:B0-----:R-:W-:-:S07]  /*0260*/  MOV R6, UR6 ;  /* 0x0000000600067c02 */ /* 0x001fce0008000f00 */
.L_x_45:
[----:B------:R-:W-:-:S04]  /*0270*/  SHF.R.U32.HI R11, RZ, 0x1, R6 ;  /* 0x00000001ff0b7819 */ /* 0x000fc80000011606 */
[----:B------:R-:W-:-:S13]  /*0280*/  ISETP.GE.U32.AND P0, PT, R7, R11, PT ;  /* 0x0000000b0700720c */ /* 0x000fda0003f06070 */
[----:B------:R-:W-:Y:S01]  /*0290*/  @!P0 IMAD R8, R11, 0x4, R10 ;  /* 0x000000040b088824 */ /* 0x000fe200078e020a */
[----:B------:R-:W-:Y:S05]  /*02a0*/  @!P0 LDS R9, [R10] ;  /* 0x000000000a098984 */ /* 0x000fea0000000800 */
[----:B------:R-:W0:Y:S02]  /*02b0*/  @!P0 LDS R8, [R8] ;  /* 0x0000000008088984 */ /* 0x000e240000000800 */
[----:B0-----:R-:W-:-:S05]  /*02c0*/  @!P0 FADD R9, R8, R9 ;  /* 0x0000000908098221 */ /* 0x001fca0000000000 */
[----:B------:R1:W-:Y:S01]  /*02d0*/  @!P0 STS [R10], R9 ;  /* 0x000000090a008388 */ /* 0x0003e20000000800 */
[----:B------:R-:W-:Y:S01]  /*02e0*/  BAR.SYNC.DEFER_BLOCKING 0x0 ;  /* 0x0000000000007b1d */ /* 0x000fe20000010000 */
[----:B------:R-:W-:Y:S02]  /*02f0*/  ISETP.GT.U32.AND P0, PT, R6, 0x3, PT ;  /* 0x000000030600780c */ /* 0x000fe40003f04070 */
[----:B------:R-:W-:-:S11]  /*0300*/  MOV R6, R11 ;  /* 0x0000000b00067202 */ /* 0x000fd60000000f00 */
[----:B-1----:R-:W-:Y:S05]  /*0310*/  @P0 BRA `(.L_x_45) ;  /* 0xfffffffc00d40947 */ /* 0x002fea000383ffff */
.L_x_44:
[----:B------:R-:W1:Y:S01]  /*0320*/  S2UR UR5, SR_CgaCtaId ;  /* 0x00000000000579c3 */ /* 0x000e620000008800 */
[----:B------:R-:W-:Y:S01]  /*0330*/  UMOV UR4, 0x400 ;  /* 0x0000040000047882 */ /* 0x000fe20000000000 */
[----:B------:R-:W2:Y:S02]  /*0340*/  LDCU UR7, c[0x0][0x39c] ;  /* 0x00007380ff0777ac */ /* 0x000ea40008000800 */
[----:B--2---:R-:W-:Y:S01]  /*0350*/  ISETP.GE.AND P0, PT, R7, UR7, PT ;  /* 0x0000000707007c0c */ /* 0x004fe2000bf06270 */
[----:B-1----:R-:W-:-:S09]  /*0360*/  ULEA UR4, UR5, UR4, 0x18 ;  /* 0x0000000405047291 */ /* 0x002fd2000f8ec0ff */
[----:B0-----:R-:W0:Y:S02]  /*0370*/  LDS R6, [UR4] ;  /* 0x00000004ff067984 */ /* 0x001e240008000800 */
[----:B------:R-:W1:Y:S01]  /*0380*/  LDCU.64 UR4, c[0x0][0x390] ;  /* 0x00007200ff0477ac */ /* 0x000e620008000a00 */
[----:B------:R-:W-:Y:S06]  /*0390*/  BAR.SYNC.DEFER_BLOCKING 0x0 ;  /* 0x0000000000007b1d */ /* 0x000fec0000010000 */
[----:B-1----:R-:W-:Y:S05]  /*03a0*/  @P0 EXIT ;  /* 0x000000000000094d */ /* 0x002fea0003800000 */
.L_x_46:
[----:B------:R-:W-:-:S04]  /*03b0*/  IMAD.WIDE R10, R7, 0x4, R2 ;  /* 0x00000004070a7825 */ /* 0x000fc800078e0202 */
[C---:B------:R-:W-:Y:S02]  /*03c0*/  IMAD.WIDE R8, R7.reuse, 0x4, R4 ;  /* 0x0000000407087825 */ /* 0x040fe400078e0204 */
[----:B------:R-:W0:Y:S04]  /*03d0*/  LDG.E R11, desc[UR8][R10.64] ;  /* 0x000000080a0b7981 */ /* 0x000e28000c1e1900 */
[----:B------:R-:W2:Y:S01]  /*03e0*/  LDG.E R8, desc[UR8][R8.64] ;  /* 0x0000000808087981 */ /* 0x000ea2000c1e1900 */
[----:B-1----:R-:W-:Y:S02]  /*03f0*/  SHF.R.S32.HI R13, RZ, 0x1f, R7 ;  /* 0x0000001fff0d7819 */ /* 0x002fe40000011407 */
[----:B------:R-:W-:Y:S01]  /*0400*/  IADD3 R14, P0, PT, R0, R7, RZ ;  /* 0x00000007000e7210 */ /* 0x000fe20007f1e0ff */
[----:B------:R-:W-:-:S03]  /*0410*/  VIADD R7, R7, UR6 ;  /* 0x0000000607077c36 */ /* 0x000fc60008000000 */
[----:B------:R-:W-:Y:S02]  /*0420*/  LEA.HI.X.SX32 R13, R0, R13, 0x1, P0 ;  /* 0x0000000d000d7211 */ /* 0x000fe400000f0eff */
[----:B------:R-:W-:-:S04]  /*0430*/  LEA R12, P0, R14, UR4, 0x2 ;  /* 0x000000040e0c7c11 */ /* 0x000fc8000f8010ff */
[----:B------:R-:W-:Y:S02]  /*0440*/  LEA.HI.X R13, R14, UR5, R13, 0x2, P0 ;  /* 0x000000050e0d7c11 */ /* 0x000fe400080f140d */
[----:B------:R-:W-:Y:S01]  /*0450*/  ISETP.GE.AND P0, PT, R7, UR7, PT ;  /* 0x0000000707007c0c */ /* 0x000fe2000bf06270 */
[----:B0-----:R-:W-:-:S04]  /*0460*/  FADD R15, -R6, R11 ;  /* 0x0000000b060f7221 */ /* 0x001fc80000000100 */
[----:B--2---:R-:W-:-:S05]  /*0470*/  FMUL R15, R8, R15 ;  /* 0x0000000f080f7220 */ /* 0x004fca0000400000 */
[----:B------:R1:W-:Y:S03]  /*0480*/  STG.E desc[UR8][R12.64], R15 ;  /* 0x0000000f0c007986 */ /* 0x0003e6000c101908 */
[----:B------:R-:W-:Y:S05]  /*0490*/  @!P0 BRA `(.L_x_46) ;  /* 0xfffffffc00c48947 */ /* 0x000fea000383ffff */
[----:B------:R-:W-:Y:S05]  /*04a0*/  EXIT ;  /* 0x000000000000794d */ /* 0x000fea0003800000 */
.L_x_47:
        /* <DEDUP_REMOVED lines=13> */
.L_x_77:


//--------------------- .text._Z14softmax_stablePKfPfii --------------------------
	.section	.text._Z14softmax_stablePKfPfii,"ax",@progbits
	.align	128
        .global         _Z14softmax_stablePKfPfii
        .type           _Z14softmax_stablePKfPfii,@function
        .size           _Z14softmax_stablePKfPfii,(.L_x_74 - _Z14softmax_stablePKfPfii)
        .other          _Z14softmax_stablePKfPfii,@"STO_CUDA_ENTRY STV_DEFAULT"
_Z14softmax_stablePKfPfii:
.text._Z14softmax_stablePKfPfii:
        /* <DEDUP_REMOVED lines=12> */
[----:B-1----:R-:W-:Y:S01]  /*00c0*/  IMAD R9, R6, UR4, RZ ;  /* 0x0000000406097c24 */ /* 0x002fe2000f8e02ff */
[----:B0-----:R-:W-:-:S03]  /*00d0*/  ISETP.GE.AND P0, PT, R7, R6, PT ;  /* 0x000000060700720c */ /* 0x001fc60003f06270 */
[----:B----4-:R-:W-:-:S10]  /*00e0*/  IMAD.WIDE R2, R9, 0x4, R2 ;  /* 0x0000000409027825 */ /* 0x010fd400078e0202 */
[----:B--23--:R-:W-:Y:S05]  /*00f0*/  @P0 BRA `(.L_x_49) ;  /* 0x0000000000200947 */ /* 0x00cfea0003800000 */
[----:B------:R-:W-:Y:S02]  /*0100*/  IMAD.MOV.U32 R0, RZ, RZ, -0x800000 ;  /* 0xff800000ff007424 */ /* 0x000fe400078e00ff */
[----:B------:R-:W-:-:S07]  /*0110*/  IMAD.MOV.U32 R11, RZ, RZ, R7 ;  /* 0x000000ffff0b7224 */ /* 0x000fce00078e0007 */
.L_x_50:
[----:B------:R-:W-:-:S06]  /*0120*/  IMAD.WIDE R4, R11, 0x4, R2 ;  /* 0x000000040b047825 */ /* 0x000fcc00078e0202 */
[----:B------:R-:W2:Y:S01]  /*0130*/  LDG.E R5, desc[UR8][R4.64] ;  /* 0x0000000804057981 */ /* 0x000ea2000c1e1900 */
[----:B------:R-:W-:-:S05]  /*0140*/  VIADD R11, R11, UR6 ;  /* 0x000000060b0b7c36 */ /* 0x000fca0008000000 */
[----:B------:R-:W-:Y:S02]  /*0150*/  ISETP.GE.AND P0, PT, R11, R6, PT ;  /* 0x000000060b00720c */ /* 0x000fe40003f06270 */
[----:B--2---:R-:W-:-:S11]  /*0160*/  FMNMX R0, R5, R0, !PT ;  /* 0x0000000005007209 */ /* 0x004fd60007800000 */
[----:B------:R-:W-:Y:S05]  /*0170*/  @!P0 BRA `(.L_x_50) ;  /* 0xfffffffc00e88947 */ /* 0x000fea000383ffff */
.L_x_49:
[----:B------:R-:W-:Y:S05]  /*0180*/  BSYNC.RECONVERGENT B0 ;  /* 0x0000000000007941 */ /* 0x000fea0003800200 */
.L_x_48:
        /* <DEDUP_REMOVED lines=8> */
[----:B0-----:R-:W-:-:S07]  /*0210*/  IMAD.U32 R0, RZ, RZ, UR6 ;  /* 0x00000006ff007e24 */ /* 0x001fce000f8e00ff */
.L_x_52:
        /* <DEDUP_REMOVED lines=8> */
[----:B------:R-:W-:Y:S01]  /*02a0*/  ISETP.GT.U32.AND P0, PT, R0, 0x3, PT ;  /* 0x000000030000780c */ /* 0x000fe20003f04070 */
[----:B------:R-:W-:-:S12]  /*02b0*/  IMAD.MOV.U32 R0, RZ, RZ, R6 ;  /* 0x000000ffff007224 */ /* 0x000fd800078e0006 */
[----:B-1----:R-:W-:Y:S05]  /*02c0*/  @P0 BRA `(.L_x_52) ;  /* 0xfffffffc00d40947 */ /* 0x002fea000383ffff */
.L_x_51:
[----:B------:R-:W1:Y:S01]  /*02d0*/  S2UR UR5, SR_CgaCtaId ;  /* 0x00000000000579c3 */ /* 0x000e620000008800 */
[----:B------:R-:W2:Y:S01]  /*02e0*/  LDCU UR7, c[0x0][0x394] ;  /* 0x00007280ff0777ac */ /* 0x000ea20008000800 */
[----:B------:R-:W-:Y:S01]  /*02f0*/  BSSY.RECONVERGENT B0, `(.L_x_53) ;  /* 0x000001f000007945 */ /* 0x000fe20003800200 */
[----:B------:R-:W-:Y:S01]  /*0300*/  HFMA2 R6, -RZ, RZ, 0, 0 ;  /* 0x00000000ff067431 */ /* 0x000fe200000001ff */
[----:B------:R-:W-:-:S04]  /*0310*/  UMOV UR4, 0x400 ;  /* 0x0000040000047882 */ /* 0x000fc80000000000 */
[----:B------:R-:W3:Y:S01]  /*0320*/  LDC.64 R4, c[0x0][0x388] ;  /* 0x0000e200ff047b82 */ /* 0x000ee20000000a00 */
[----:B--2---:R-:W-:Y:S01]  /*0330*/  ISETP.GE.AND P0, PT, R7, UR7, PT ;  /* 0x0000000707007c0c */ /* 0x004fe2000bf06270 */
[----:B-1----:R-:W-:Y:S01]  /*0340*/  ULEA UR4, UR5, UR4, 0x18 ;  /* 0x0000000405047291 */ /* 0x002fe2000f8ec0ff */
[----:B---3--:R-:W-:-:S08]  /*0350*/  IMAD.WIDE R4, R9, 0x4, R4 ;  /* 0x0000000409047825 */ /* 0x008fd000078e0204 */
[----:B0-----:R-:W0:Y:S01]  /*0360*/  LDS R0, [UR4] ;  /* 0x00000004ff007984 */ /* 0x001e220008000800 */
[----:B------:R-:W-:Y:S06]  /*0370*/  BAR.SYNC.DEFER_BLOCKING 0x0 ;  /* 0x0000000000007b1d */ /* 0x000fec0000010000 */
[----:B------:R-:W-:Y:S05]  /*0380*/  @P0 BRA `(.L_x_54) ;  /* 0x0000000000540947 */ /* 0x000fea0003800000 */
[----:B------:R-:W-:Y:S02]  /*0390*/  IMAD.MOV.U32 R6, RZ, RZ, RZ ;  /* 0x000000ffff067224 */ /* 0x000fe400078e00ff */
[----:B------:R-:W-:-:S07]  /*03a0*/  IMAD.MOV.U32 R11, RZ, RZ, R7 ;  /* 0x000000ffff0b7224 */ /* 0x000fce00078e0007 */
.L_x_55:
[----:B-1----:R-:W-:-:S06]  /*03b0*/  IMAD.WIDE R8, R11, 0x4, R2 ;  /* 0x000000040b087825 */ /* 0x002fcc00078e0202 */
[----:B------:R-:W0:Y:S01]  /*03c0*/  LDG.E R9, desc[UR8][R8.64] ;  /* 0x0000000808097981 */ /* 0x000e22000c1e1900 */
[----:B------:R-:W-:Y:S02]  /*03d0*/  IMAD.MOV.U32 R13, RZ, RZ, 0x3bbb989d ;  /* 0x3bbb989dff0d7424 */ /* 0x000fe400078e00ff */
[----:B------:R-:W-:Y:S02]  /*03e0*/  IMAD.MOV.U32 R15, RZ, RZ, 0x437c0000 ;  /* 0x437c0000ff0f7424 */ /* 0x000fe400078e00ff */
[----:B0-----:R-:W-:Y:S01]  /*03f0*/  FADD R10, -R0, R9 ;  /* 0x00000009000a7221 */ /* 0x001fe20000000100 */
[----:B------:R-:W-:-:S04]  /*0400*/  IMAD.WIDE R8, R11, 0x4, R4 ;  /* 0x000000040b087825 */ /* 0x000fc800078e0204 */
[----:B------:R-:W-:Y:S01]  /*0410*/  FFMA.SAT R12, R10, R13, 0.5 ;  /* 0x3f0000000a0c7423 */ /* 0x000fe2000000200d */
[----:B------:R-:W-:-:S03]  /*0420*/  VIADD R11, R11, UR6 ;  /* 0x000000060b0b7c36 */ /* 0x000fc60008000000 */
[----:B------:R-:W-:Y:S02]  /*0430*/  FFMA.RM R12, R12, R15, 12582913 ;  /* 0x4b4000010c0c7423 */ /* 0x000fe4000000400f */
[----:B------:R-:W-:Y:S02]  /*0440*/  ISETP.GE.AND P0, PT, R11, UR7, PT ;  /* 0x000000070b007c0c */ /* 0x000fe4000bf06270 */
[C---:B------:R-:W-:Y:S01]  /*0450*/  FADD R13, R12.reuse, -12583039 ;  /* 0xcb40007f0c0d7421 */ /* 0x040fe20000000000 */
[----:B------:R-:W-:-:S03]  /*0460*/  IMAD.SHL.U32 R12, R12, 0x800000, RZ ;  /* 0x008000000c0c7824 */ /* 0x000fc600078e00ff */
[----:B------:R-:W-:-:S04]  /*0470*/  FFMA R13, R10, 1.4426950216293334961, -R13 ;  /* 0x3fb8aa3b0a0d7823 */ /* 0x000fc8000000080d */
[----:B------:R-:W-:-:S06]  /*0480*/  FFMA R13, R10, 1.925963033500011079e-08, R13 ;  /* 0x32a570600a0d7823 */ /* 0x000fcc000000000d */
[----:B------:R-:W0:Y:S02]  /*0490*/  MUFU.EX2 R13, R13 ;  /* 0x0000000d000d7308 */ /* 0x000e240000000800 */
[----:B0-----:R-:W-:-:S04]  /*04a0*/  FMUL R15, R12, R13 ;  /* 0x0000000d0c0f7220 */ /* 0x001fc80000400000 */
[----:B------:R-:W-:Y:S01]  /*04b0*/  FADD R6, R15, R6 ;  /* 0x000000060f067221 */ /* 0x000fe20000000000 */
[----:B------:R1:W-:Y:S01]  /*04c0*/  STG.E desc[UR8][R8.64], R15 ;  /* 0x0000000f08007986 */ /* 0x0003e2000c101908 */
[----:B------:R-:W-:Y:S05]  /*04d0*/  @!P0 BRA `(.L_x_55) ;  /* 0xfffffffc00b48947 */ /* 0x000fea000383ffff */
.L_x_54:
[----:B------:R-:W-:Y:S05]  /*04e0*/  BSYNC.RECONVERGENT B0 ;  /* 0x0000000000007941 */ /* 0x000fea0003800200 */
.L_x_53:
[----:B------:R-:W-:Y:S02]  /*04f0*/  ULEA UR4, UR6, UR4, 0x2 ;  /* 0x0000000406047291 */ /* 0x000fe4000f8e10ff */
[----:B------:R-:W-:-:S04]  /*0500*/  UISETP.GE.U32.AND UP0, UPT, UR6, 0x2, UPT ;  /* 0x000000020600788c */ /* 0x000fc8000bf06070 */
[----:B-1----:R-:W-:-:S05]  /*0510*/  LEA R8, R7, UR4, 0x2 ;  /* 0x0000000407087c11 */ /* 0x002fca000f8e10ff */
[----:B------:R1:W-:Y:S01]  /*0520*/  STS [R8], R6 ;  /* 0x0000000608007388 */ /* 0x0003e20000000800 */
[----:B------:R-:W-:Y:S06]  /*0530*/  BAR.SYNC.DEFER_BLOCKING 0x0 ;  /* 0x0000000000007b1d */ /* 0x000fec0000010000 */
[----:B------:R-:W-:Y:S05]  /*0540*/  BRA.U !UP0, `(.L_x_56) ;  /* 0x0000000108307547 */ /* 0x000fea000b800000 */
[----:B0-----:R-:W-:-:S07]  /*0550*/  MOV R0, UR6 ;  /* 0x0000000600007c02 */ /* 0x001fce0008000f00 */
.L_x_57:
[----:B-1----:R-:W-:-:S04]  /*0560*/  SHF.R.U32.HI R6, RZ, 0x1, R0 ;  /* 0x00000001ff067819 */ /* 0x002fc80000011600 */
[----:B------:R-:W-:-:S13]  /*0570*/  ISETP.GE.U32.AND P0, PT, R7, R6, PT ;  /* 0x000000060700720c */ /* 0x000fda0003f06070 */
[----:B------:R-:W-:Y:S01]  /*0580*/  @!P0 IMAD R2, R6, 0x4, R8 ;  /* 0x0000000406028824 */ /* 0x000fe200078e0208 */
[----:B------:R-:W-:Y:S05]  /*0590*/  @!P0 LDS R3, [R8] ;  /* 0x0000000008038984 */ /* 0x000fea0000000800 */
[----:B------:R-:W0:Y:S02]  /*05a0*/  @!P0 LDS R2, [R2] ;  /* 0x0000000002028984 */ /* 0x000e240000000800 */
[----:B0-----:R-:W-:-:S05]  /*05b0*/  @!P0 FADD R3, R2, R3 ;  /* 0x0000000302038221 */ /* 0x001fca0000000000 */
[----:B------:R2:W-:Y:S01]  /*05c0*/  @!P0 STS [R8], R3 ;  /* 0x0000000308008388 */ /* 0x0005e20000000800 */
[----:B------:R-:W-:Y:S01]  /*05d0*/  BAR.SYNC.DEFER_BLOCKING 0x0 ;  /* 0x0000000000007b1d */ /* 0x000fe20000010000 */
[----:B------:R-:W-:Y:S01]  /*05e0*/  ISETP.GT.U32.AND P0, PT, R0, 0x3, PT ;  /* 0x000000030000780c */ /* 0x000fe20003f04070 */
[----:B------:R-:W-:-:S12]  /*05f0*/  IMAD.MOV.U32 R0, RZ, RZ, R6 ;  /* 0x000000ffff007224 */ /* 0x000fd800078e0006 */
[----:B--2---:R-:W-:Y:S05]  /*0600*/  @P0 BRA `(.L_x_57) ;  /* 0xfffffffc00d40947 */ /* 0x004fea000383ffff */
.L_x_56:
[----:B------:R-:W2:Y:S01]  /*0610*/  LDS R3, [UR4] ;  /* 0x00000004ff037984 */ /* 0x000ea20008000800 */
[----:B------:R-:W3:Y:S01]  /*0620*/  LDCU UR4, c[0x0][0x394] ;  /* 0x00007280ff0477ac */ /* 0x000ee20008000800 */
[----:B------:R-:W4:Y:S01]  /*0630*/  LDCU UR5, c[0x0][0x394] ;  /* 0x00007280ff0577ac */ /* 0x000f220008000800 */
[----:B------:R-:W-:Y:S01]  /*0640*/  BAR.SYNC.DEFER_BLOCKING 0x0 ;  /* 0x0000000000007b1d */ /* 0x000fe20000010000 */
[----:B---3--:R-:W-:-:S13]  /*0650*/  ISETP.GE.AND P0, PT, R7, UR4, PT ;  /* 0x0000000407007c0c */ /* 0x008fda000bf06270 */
[----:B----4-:R-:W-:Y:S05]  /*0660*/  @P0 EXIT ;  /* 0x000000000000094d */ /* 0x010fea0003800000 */
.L_x_60:
[----:B-1----:R-:W-:-:S05]  /*0670*/  IMAD.WIDE R8, R7, 0x4, R4 ;  /* 0x0000000407087825 */ /* 0x002fca00078e0204 */
[----:B0-----:R-:W3:Y:S01]  /*0680*/  LDG.E R0, desc[UR8][R8.64] ;  /* 0x0000000808007981 */ /* 0x001ee2000c1e1900 */
[----:B--2---:R-:W0:Y:S01]  /*0690*/  MUFU.RCP R2, R3 ;  /* 0x0000000300027308 */ /* 0x004e220000001000 */
[----:B------:R-:W-:Y:S01]  /*06a0*/  BSSY.RECONVERGENT B0, `(.L_x_58) ;  /* 0x000000b000007945 */ /* 0x000fe20003800200 */
[----:B0-----:R-:W-:-:S04]  /*06b0*/  FFMA R11, -R3, R2, 1 ;  /* 0x3f800000030b7423 */ /* 0x001fc80000000102 */
[----:B------:R-:W-:Y:S02]  /*06c0*/  FFMA R11, R2, R11, R2 ;  /* 0x0000000b020b7223 */ /* 0x000fe40000000002 */
[----:B---3--:R-:W0:Y:S02]  /*06d0*/  FCHK P0, R0, R3 ;  /* 0x0000000300007302 */ /* 0x008e240000000000 */
[----:B------:R-:W-:-:S04]  /*06e0*/  FFMA R2, R0, R11, RZ ;  /* 0x0000000b00027223 */ /* 0x000fc800000000ff */
[----:B------:R-:W-:-:S04]  /*06f0*/  FFMA R6, -R3, R2, R0 ;  /* 0x0000000203067223 */ /* 0x000fc80000000100 */
[----:B------:R-:W-:Y:S01]  /*0700*/  FFMA R11, R11, R6, R2 ;  /* 0x000000060b0b7223 */ /* 0x000fe20000000002 */
[----:B0-----:R-:W-:Y:S06]  /*0710*/  @!P0 BRA `(.L_x_59) ;  /* 0x00000000000c8947 */ /* 0x001fec0003800000 */
[----:B------:R-:W-:-:S07]  /*0720*/  MOV R2, 0x740 ;  /* 0x0000074000027802 */ /* 0x000fce0000000f00 */
[----:B------:R-:W-:Y:S05]  /*0730*/  CALL.REL.NOINC `($__internal_1_$__cuda_sm3x_div_rn_noftz_f32_slowpath) ;  /* 0x00000000001c7944 */ /* 0x000fea0003c00000 */
[----:B------:R-:W-:-:S07]  /*0740*/  IMAD.MOV.U32 R11, RZ, RZ, R0 ;  /* 0x000000ffff0b7224 */ /* 0x000fce00078e0000 */
.L_x_59:
[----:B------:R-:W-:Y:S05]  /*0750*/  BSYNC.RECONVERGENT B0 ;  /* 0x0000000000007941 */ /* 0x000fea0003800200 */
.L_x_58:
[----:B------:R3:W-:Y:S01]  /*0760*/  STG.E desc[UR8][R8.64], R11 ;  /* 0x0000000b08007986 */ /* 0x0007e2000c101908 */
[----:B------:R-:W-:-:S05]  /*0770*/  VIADD R7, R7, UR6 ;  /* 0x0000000607077c36 */ /* 0x000fca0008000000 */
[----:B------:R-:W-:-:S13]  /*0780*/  ISETP.GE.AND P0, PT, R7, UR5, PT ;  /* 0x0000000507007c0c */ /* 0x000fda000bf06270 */
[----:B---3--:R-:W-:Y:S05]  /*0790*/  @!P0 BRA `(.L_x_60) ;  /* 0xfffffffc00b48947 */ /* 0x008fea000383ffff */
[----:B------:R-:W-:Y:S05]  /*07a0*/  EXIT ;  /* 0x000000000000794d */ /* 0x000fea0003800000 */
        .weak           $__internal_1_$__cuda_sm3x_div_rn_noftz_f32_slowpath
        .type           $__internal_1_$__cuda_sm3x_div_rn_noftz_f32_slowpath,@function
        .size           $__internal_1_$__cuda_sm3x_div_rn_noftz_f32_slowpath,(.L_x_74 - $__internal_1_$__cuda_sm3x_div_rn_noftz_f32_slowpath)
$__internal_1_$__cuda_sm3x_div_rn_noftz_f32_slowpath:
[--C-:B------:R-:W-:Y:S01]  /*07b0*/  SHF.R.U32.HI R10, RZ, 0x17, R3.reuse ;  /* 0x00000017ff0a7819 */ /* 0x100fe20000011603 */
[----:B------:R-:W-:Y:S01]  /*07c0*/  BSSY.RECONVERGENT B1, `(.L_x_61) ;  /* 0x0000064000017945 */ /* 0x000fe20003800200 */
[----:B------:R-:W-:Y:S01]  /*07d0*/  SHF.R.U32.HI R6, RZ, 0x17, R0 ;  /* 0x00000017ff067819 */ /* 0x000fe20000011600 */
[----:B------:R-:W-:Y:S01]  /*07e0*/  IMAD.MOV.U32 R12, RZ, RZ, R3 ;  /* 0x000000ffff0c7224 */ /* 0x000fe200078e0003 */
[----:B------:R-:W-:Y:S02]  /*07f0*/  LOP3.LUT R10, R10, 0xff, RZ, 0xc0, !PT ;  /* 0x000000ff0a0a7812 */ /* 0x000fe400078ec0ff */
[----:B------:R-:W-:Y:S02]  /*0800*/  LOP3.LUT R16, R6, 0xff, RZ, 0xc0, !PT ;  /* 0x000000ff06107812 */ /* 0x000fe400078ec0ff */
[----:B------:R-:W-:Y:S01]  /*0810*/  MOV R11, R0 ;  /* 0x00000000000b7202 */ /* 0x000fe20000000f00 */
[----:B------:R-:W-:Y:S02]  /*0820*/  VIADD R13, R10, 0xffffffff ;  /* 0xffffffff0a0d7836 */ /* 0x000fe40000000000 */
[----:B------:R-:W-:-:S03]  /*0830*/  VIADD R14, R16, 0xffffffff ;  /* 0xffffffff100e7836 */ /* 0x000fc60000000000 */
[----:B------:R-:W-:-:S04]  /*0840*/  ISETP.GT.U32.AND P0, PT, R13, 0xfd, PT ;  /* 0x000000fd0d00780c */ /* 0x000fc80003f04070 */
[----:B------:R-:W-:-:S13]  /*0850*/  ISETP.GT.U32.OR P0, PT, R14, 0xfd, P0 ;  /* 0x000000fd0e00780c */ /* 0x000fda0000704470 */
[----:B------:R-:W-:Y:S01]  /*0860*/  @!P0 IMAD.MOV.U32 R6, RZ, RZ, RZ ;  /* 0x000000ffff068224 */ /* 0x000fe200078e00ff */
        /* <DEDUP_REMOVED lines=24> */
.L_x_62:
[----:B------:R-:W-:Y:S01]  /*09f0*/  LEA R13, R10, 0xc0800000, 0x17 ;  /* 0xc08000000a0d7811 */ /* 0x000fe200078eb8ff */
[----:B------:R-:W-:Y:S03]  /*0a00*/  BSSY.RECONVERGENT B2, `(.L_x_67) ;  /* 0x0000036000027945 */ /* 0x000fe60003800200 */
[----:B------:R-:W-:Y:S01]  /*0a10*/  IADD3 R13, PT, PT, -R13, R12, RZ ;  /* 0x0000000c0d0d7210 */ /* 0x000fe20007ffe1ff */
[----:B------:R-:W-:-:S03]  /*0a20*/  VIADD R12, R16, 0xffffff81 ;  /* 0xffffff81100c7836 */ /* 0x000fc60000000000 */
[----:B------:R-:W0:Y:S01]  /*0a30*/  MUFU.RCP R14, R13 ;  /* 0x0000000d000e7308 */ /* 0x000e220000001000 */
[----:B------:R-:W-:Y:S01]  /*0a40*/  FADD.FTZ R15, -R13, -RZ ;  /* 0x800000ff0d0f7221 */ /* 0x000fe20000010100 */
[----:B------:R-:W-:-:S03]  /*0a50*/  IMAD R0, R12, -0x800000, R11 ;  /* 0xff8000000c007824 */ /* 0x000fc600078e020b */
[----:B0-----:R-:W-:-:S04]  /*0a60*/  FFMA R17, R14, R15, 1 ;  /* 0x3f8000000e117423 */ /* 0x001fc8000000000f */
[----:B------:R-:W-:-:S04]  /*0a70*/  FFMA R16, R14, R17, R14 ;  /* 0x000000110e107223 */ /* 0x000fc8000000000e */
[----:B------:R-:W-:-:S04]  /*0a80*/  FFMA R11, R0, R16, RZ ;  /* 0x00000010000b7223 */ /* 0x000fc800000000ff */
[----:B------:R-:W-:-:S04]  /*0a90*/  FFMA R14, R15, R11, R0 ;  /* 0x0000000b0f0e7223 */ /* 0x000fc80000000000 */
[----:B------:R-:W-:Y:S01]  /*0aa0*/  FFMA R17, R16, R14, R11 ;  /* 0x0000000e10117223 */ /* 0x000fe2000000000b */
[----:B------:R-:W-:-:S03]  /*0ab0*/  IADD3 R11, PT, PT, R12, 0x7f, -R10 ;  /* 0x0000007f0c0b7810 */ /* 0x000fc60007ffe80a */
[----:B------:R-:W-:Y:S02]  /*0ac0*/  FFMA R14, R15, R17, R0 ;  /* 0x000000110f0e7223 */ /* 0x000fe40000000000 */
[----:B------:R-:W-:Y:S02]  /*0ad0*/  IMAD.IADD R11, R11, 0x1, R6 ;  /* 0x000000010b0b7824 */ /* 0x000fe400078e0206 */
[----:B------:R-:W-:-:S05]  /*0ae0*/  FFMA R0, R16, R14, R17 ;  /* 0x0000000e10007223 */ /* 0x000fca0000000011 */
[----:B------:R-:W-:-:S04]  /*0af0*/  SHF.R.U32.HI R10, RZ, 0x17, R0 ;  /* 0x00000017ff0a7819 */ /* 0x000fc80000011600 */
[----:B------:R-:W-:-:S05]  /*0b00*/  LOP3.LUT R10, R10, 0xff, RZ, 0xc0, !PT ;  /* 0x000000ff0a0a7812 */ /* 0x000fca00078ec0ff */
[----:B------:R-:W-:-:S04]  /*0b10*/  IMAD.IADD R12, R10, 0x1, R11 ;  /* 0x000000010a0c7824 */ /* 0x000fc800078e020b */
        /* <DEDUP_REMOVED lines=11> */
[----:B------:R-:W-:Y:S02]  /*0bd0*/  VIADD R13, R12, 0x20 ;  /* 0x000000200c0d7836 */ /* 0x000fe40000000000 */
[-CC-:B------:R-:W-:Y:S01]  /*0be0*/  FFMA.RM R11, R16, R14.reuse, R17.reuse ;  /* 0x0000000e100b7223 */ /* 0x180fe20000004011 */
[----:B------:R-:W-:Y:S02]  /*0bf0*/  ISETP.NE.AND P2, PT, R12, RZ, PT ;  /* 0x000000ff0c00720c */ /* 0x000fe40003f45270 */
[----:B------:R-:W-:Y:S01]  /*0c00*/  LOP3.LUT R10, R6, 0x7fffff, RZ, 0xc0, !PT ;  /* 0x007fffff060a7812 */ /* 0x000fe200078ec0ff */
[----:B------:R-:W-:Y:S01]  /*0c10*/  FFMA.RP R6, R16, R14, R17 ;  /* 0x0000000e10067223 */ /* 0x000fe20000008011 */
[----:B------:R-:W-:Y:S02]  /*0c20*/  ISETP.NE.AND P1, PT, R12, RZ, PT ;  /* 0x000000ff0c00720c */ /* 0x000fe40003f25270 */
[----:B------:R-:W-:-:S02]  /*0c30*/  LOP3.LUT R10, R10, 0x800000, RZ, 0xfc, !PT ;  /* 0x008000000a0a7812 */ /* 0x000fc400078efcff */
[----:B------:R-:W-:Y:S02]  /*0c40*/  IADD3 R12, PT, PT, -R12, RZ, RZ ;  /* 0x000000ff0c0c7210 */ /* 0x000fe40007ffe1ff */
[----:B------:R-:W-:Y:S02]  /*0c50*/  SHF.L.U32 R13, R10, R13, RZ ;  /* 0x0000000d0a0d7219 */ /* 0x000fe400000006ff */
[----:B------:R-:W-:Y:S02]  /*0c60*/  FSETP.NEU.FTZ.AND P0, PT, R6, R11, PT ;  /* 0x0000000b0600720b */ /* 0x000fe40003f1d000 */
[----:B------:R-:W-:Y:S02]  /*0c70*/  SEL R11, R12, RZ, P2 ;  /* 0x000000ff0c0b7207 */ /* 0x000fe40001000000 */
[----:B------:R-:W-:Y:S02]  /*0c80*/  ISETP.NE.AND P1, PT, R13, RZ, P1 ;  /* 0x000000ff0d00720c */ /* 0x000fe40000f25270 */
[----:B------:R-:W-:-:S02]  /*0c90*/  SHF.R.U32.HI R11, RZ, R11, R10 ;  /* 0x0000000bff0b7219 */ /* 0x000fc4000001160a */
[----:B------:R-:W-:Y:S02]  /*0ca0*/  PLOP3.LUT P0, PT, P0, P1, PT, 0xf8, 0x8f ;  /* 0x00000000008f781c */ /* 0x000fe40000703f70 */
[----:B------:R-:W-:Y:S02]  /*0cb0*/  SHF.R.U32.HI R13, RZ, 0x1, R11 ;  /* 0x00000001ff0d7819 */ /* 0x000fe4000001160b */
[----:B------:R-:W-:-:S04]  /*0cc0*/  SEL R6, RZ, 0x1, !P0 ;  /* 0x00000001ff067807 */ /* 0x000fc80004000000 */
[----:B------:R-:W-:-:S04]  /*0cd0*/  LOP3.LUT R6, R6, 0x1, R13, 0xf8, !PT ;  /* 0x0000000106067812 */ /* 0x000fc800078ef80d */
[----:B------:R-:W-:-:S05]  /*0ce0*/  LOP3.LUT R6, R6, R11, RZ, 0xc0, !PT ;  /* 0x0000000b06067212 */ /* 0x000fca00078ec0ff */
[----:B------:R-:W-:-:S05]  /*0cf0*/  IMAD.IADD R13, R13, 0x1, R6 ;  /* 0x000000010d0d7824 */ /* 0x000fca00078e0206 */
[----:B------:R-:W-:Y:S01]  /*0d00*/  LOP3.LUT R0, R13, R0, RZ, 0xfc, !PT ;  /* 0x000000000d007212 */ /* 0x000fe200078efcff */
[----:B------:R-:W-:Y:S06]  /*0d10*/  BRA `(.L_x_70) ;  /* 0x0000000000107947 */ /* 0x000fec0003800000 */
.L_x_69:
[----:B------:R-:W-:-:S04]  /*0d20*/  LOP3.LUT R0, R0, 0x80000000, RZ, 0xc0, !PT ;  /* 0x8000000000007812 */ /* 0x000fc800078ec0ff */
[----:B------:R-:W-:Y:S01]  /*0d30*/  LOP3.LUT R0, R0, 0x7f800000, RZ, 0xfc, !PT ;  /* 0x7f80000000007812 */ /* 0x000fe200078efcff */
[----:B------:R-:W-:Y:S06]  /*0d40*/  BRA `(.L_x_70) ;  /* 0x0000000000047947 */ /* 0x000fec0003800000 */
.L_x_68:
[----:B------:R-:W-:-:S07]  /*0d50*/  IMAD R0, R11, 0x800000, R0 ;  /* 0x008000000b007824 */ /* 0x000fce00078e0200 */
.L_x_70:
[----:B------:R-:W-:Y:S05]  /*0d60*/  BSYNC.RECONVERGENT B2 ;  /* 0x0000000000027941 */ /* 0x000fea0003800200 */
.L_x_67:
[----:B------:R-:W-:Y:S05]  /*0d70*/  BRA `(.L_x_71) ;  /* 0x0000000000207947 */ /* 0x000fea0003800000 */
.L_x_66:
[----:B------:R-:W-:-:S04]  /*0d80*/  LOP3.LUT R0, R12, 0x80000000, R11, 0x48, !PT ;  /* 0x800000000c007812 */ /* 0x000fc800078e480b */
[----:B------:R-:W-:Y:S01]  /*0d90*/  LOP3.LUT R0, R0, 0x7f800000, RZ, 0xfc, !PT ;  /* 0x7f80000000007812 */ /* 0x000fe200078efcff */
[----:B------:R-:W-:Y:S06]  /*0da0*/  BRA `(.L_x_71) ;  /* 0x0000000000147947 */ /* 0x000fec0003800000 */
.L_x_65:
[----:B------:R-:W-:Y:S01]  /*0db0*/  LOP3.LUT R0, R12, 0x80000000, R11, 0x48, !PT ;  /* 0x800000000c007812 */ /* 0x000fe200078e480b */
[----:B------:R-:W-:Y:S06]  /*0dc0*/  BRA `(.L_x_71) ;  /* 0x00000000000c7947 */ /* 0x000fec0003800000 */
.L_x_64:
[----:B------:R-:W0:Y:S01]  /*0dd0*/  MUFU.RSQ R0, -QNAN ;  /* 0xffc0000000007908 */ /* 0x000e220000001400 */
[----:B------:R-:W-:Y:S05]  /*0de0*/  BRA `(.L_x_71) ;  /* 0x0000000000047947 */ /* 0x000fea0003800000 */
.L_x_63:
[----:B------:R-:W-:-:S07]  /*0df0*/  FADD.FTZ R0, R0, R3 ;  /* 0x0000000300007221 */ /* 0x000fce0000010000 */
.L_x_71:
[----:B------:R-:W-:Y:S05]  /*0e00*/  BSYNC.RECONVERGENT B1 ;  /* 0x0000000000017941 */ /* 0x000fea0003800200 */
.L_x_61:
[----:B------:R-:W-:Y:S02]  /*0e10*/  IMAD.MOV.U32 R10, RZ, RZ, R2 ;  /* 0x000000ffff0a7224 */ /* 0x000fe400078e0002 */
[----:B------:R-:W-:-:S04]  /*0e20*/  IMAD.MOV.U32 R11, RZ, RZ, 0x0 ;  /* 0x00000000ff0b7424 */ /* 0x000fc800078e00ff */
[----:B0-----:R-:W-:Y:S05]  /*0e30*/  RET.REL.NODEC R10 `(_Z14softmax_stablePKfPfii) ;  /* 0xfffffff00a707950 */ /* 0x001fea0003c3ffff */
.L_x_72:
        /* <DEDUP_REMOVED lines=12> */
.L_x_74:


//--------------------- .nv.shared._Z19softmax_temperaturePKfPfiif --------------------------
	.section	.nv.shared._Z19softmax_temperaturePKfPfiif,"aw",@nobits
	.sectionflags	@""
	.align	16
	.zero		1024


//--------------------- .nv.shared.reserved.0     --------------------------
	.section	.nv.shared.reserved.0,"aw",@nobits
	.weak		__nv_reservedSMEM_offset_0_alias
	.size		__nv_reservedSMEM_offset_0_alias, 0, 64
	.other		__nv_reservedSMEM_offset_0_alias,@"STO_CUDA_RESERVED_SHARED STV_DEFAULT"
__nv_reservedSMEM_offset_0_alias:
	.zero		0
	.zero		64


//--------------------- .nv.shared._Z11log_softmaxPKfPfii --------------------------
	.section	.nv.shared._Z11log_softmaxPKfPfii,"aw",@nobits
	.sectionflags	@""
	.align	16
	.zero		1024


//--------------------- .nv.shared._Z16softmax_backwardPKfS0_Pfii --------------------------
	.section	.nv.shared._Z16softmax_backwardPKfS0_Pfii,"aw",@nobits
	.sectionflags	@""
	.align	16
	.zero		1024


//--------------------- .nv.shared._Z14softmax_stablePKfPfii --------------------------
	.section	.nv.shared._Z14softmax_stablePKfPfii,"aw",@nobits
	.sectionflags	@""
	.align	16
	.zero		1024


//--------------------- .nv.constant0._Z19softmax_temperaturePKfPfiif --------------------------
	.section	.nv.constant0._Z19softmax_temperaturePKfPfiif,"a",@progbits
	.sectionflags	@""
	.align	4
.nv.constant0._Z19softmax_temperaturePKfPfiif:
	.zero		924


//--------------------- .nv.constant0._Z11log_softmaxPKfPfii --------------------------
	.section	.nv.constant0._Z11log_softmaxPKfPfii,"a",@progbits
	.sectionflags	@""
	.align	4
.nv.constant0._Z11log_softmaxPKfPfii:
	.zero		920


//--------------------- .nv.constant0._Z16softmax_backwardPKfS0_Pfii --------------------------
	.section	.nv.constant0._Z16softmax_backwardPKfS0_Pfii,"a",@progbits
	.sectionflags	@""
	.align	4
.nv.constant0._Z16softmax_backwardPKfS0_Pfii:
	.zero		928


//--------------------- .nv.constant0._Z14softmax_stablePKfPfii --------------------------
	.section	.nv.constant0._Z14softmax_stablePKfPfii,"a",@progbits
	.sectionflags	@""
	.align	4
.nv.constant0._Z14softmax_stablePKfPfii:
	.zero		920


//--------------------- SYMBOLS --------------------------

	.type		.nv.reservedSmem.offset0,@object
	.size		.nv.reservedSmem.offset0,0x4
	.type		.nv.reservedSmem.cap,@object
	.size		.nv.reservedSmem.cap,0x4
